//
// Generated by NVIDIA NVVM Compiler
//
// Compiler Build ID: CL-36424714
// Cuda compilation tools, release 13.0, V13.0.88
// Based on NVVM 20.0.0
//

.version 9.0
.target sm_100
.address_size 64

	// .globl	_Z28merge_circular_buffer_kernelPfxS_xS_j
.extern .shared .align 16 .b8 sharedAB[];

.visible .entry _Z28merge_circular_buffer_kernelPfxS_xS_j(
	.param .u64 .ptr .align 1 _Z28merge_circular_buffer_kernelPfxS_xS_j_param_0,
	.param .u64 _Z28merge_circular_buffer_kernelPfxS_xS_j_param_1,
	.param .u64 .ptr .align 1 _Z28merge_circular_buffer_kernelPfxS_xS_j_param_2,
	.param .u64 _Z28merge_circular_buffer_kernelPfxS_xS_j_param_3,
	.param .u64 .ptr .align 1 _Z28merge_circular_buffer_kernelPfxS_xS_j_param_4,
	.param .u32 _Z28merge_circular_buffer_kernelPfxS_xS_j_param_5
)
{
	.reg .pred 	%p<131>;
	.reg .b32 	%r<154>;
	.reg .b32 	%f<27>;
	.reg .b64 	%rd<446>;

	ld.param.u64 	%rd245, [_Z28merge_circular_buffer_kernelPfxS_xS_j_param_0];
	ld.param.u64 	%rd242, [_Z28merge_circular_buffer_kernelPfxS_xS_j_param_1];
	ld.param.u64 	%rd246, [_Z28merge_circular_buffer_kernelPfxS_xS_j_param_2];
	ld.param.u64 	%rd243, [_Z28merge_circular_buffer_kernelPfxS_xS_j_param_3];
	ld.param.u32 	%r8, [_Z28merge_circular_buffer_kernelPfxS_xS_j_param_5];
	cvta.to.global.u64 	%rd1, %rd246;
	cvta.to.global.u64 	%rd2, %rd245;
	add.s64 	%rd3, %rd243, %rd242;
	mov.u32 	%r9, %nctaid.x;
	cvt.u64.u32 	%rd4, %r9;
	add.s64 	%rd247, %rd4, %rd3;
	add.s64 	%rd5, %rd247, -1;
	and.b64  	%rd248, %rd5, -4294967296;
	setp.ne.s64 	%p6, %rd248, 0;
	@%p6 bra 	$L__BB0_2;
	cvt.u32.u64 	%r10, %rd4;
	cvt.u32.u64 	%r11, %rd5;
	div.u32 	%r12, %r11, %r10;
	cvt.u64.u32 	%rd362, %r12;
	bra.uni 	$L__BB0_3;
$L__BB0_2:
	div.s64 	%rd362, %rd5, %rd4;
$L__BB0_3:
	mov.u32 	%r13, %ctaid.x;
	cvt.u64.u32 	%rd249, %r13;
	mul.lo.s64 	%rd9, %rd362, %rd249;
	add.s32 	%r14, %r13, 1;
	cvt.u64.u32 	%rd250, %r14;
	mul.lo.s64 	%rd251, %rd362, %rd250;
	min.s64 	%rd10, %rd251, %rd3;
	mov.u32 	%r1, %tid.x;
	setp.ne.s32 	%p7, %r1, 0;
	@%p7 bra 	$L__BB0_21;
	min.s64 	%rd367, %rd9, %rd242;
	sub.s64 	%rd368, %rd9, %rd367;
	setp.lt.s64 	%p8, %rd9, %rd243;
	sub.s64 	%rd252, %rd9, %rd243;
	selp.b64 	%rd369, 0, %rd252, %p8;
	setp.lt.s64 	%p9, %rd9, %rd242;
	sub.s64 	%rd253, %rd9, %rd242;
	selp.b64 	%rd370, 0, %rd253, %p9;
$L__BB0_5:
	mov.u64 	%rd18, %rd367;
	mov.u64 	%rd17, %rd368;
	setp.lt.s64 	%p10, %rd18, 1;
	setp.ge.s64 	%p11, %rd17, %rd243;
	shl.b64 	%rd254, %rd18, 2;
	add.s64 	%rd19, %rd2, %rd254;
	shl.b64 	%rd255, %rd17, 2;
	add.s64 	%rd20, %rd1, %rd255;
	or.pred  	%p12, %p10, %p11;
	@%p12 bra 	$L__BB0_8;
	ld.global.f32 	%f5, [%rd19+-4];
	ld.global.f32 	%f6, [%rd20];
	setp.leu.f32 	%p13, %f5, %f6;
	@%p13 bra 	$L__BB0_8;
	sub.s64 	%rd259, %rd18, %rd369;
	add.s64 	%rd260, %rd259, 1;
	shr.s64 	%rd261, %rd260, 1;
	add.s64 	%rd368, %rd261, %rd17;
	sub.s64 	%rd367, %rd18, %rd261;
	mov.pred 	%p126, 0;
	mov.u64 	%rd370, %rd17;
	bra.uni 	$L__BB0_11;
$L__BB0_8:
	setp.lt.s64 	%p15, %rd17, 1;
	setp.ge.s64 	%p16, %rd18, %rd242;
	mov.pred 	%p126, -1;
	or.pred  	%p17, %p15, %p16;
	mov.u64 	%rd367, %rd18;
	mov.u64 	%rd368, %rd17;
	@%p17 bra 	$L__BB0_11;
	ld.global.f32 	%f7, [%rd20+-4];
	ld.global.f32 	%f8, [%rd19];
	setp.ltu.f32 	%p19, %f7, %f8;
	mov.u64 	%rd367, %rd18;
	mov.u64 	%rd368, %rd17;
	@%p19 bra 	$L__BB0_11;
	sub.s64 	%rd256, %rd17, %rd370;
	add.s64 	%rd257, %rd256, 1;
	shr.s64 	%rd258, %rd257, 1;
	add.s64 	%rd367, %rd258, %rd18;
	sub.s64 	%rd368, %rd17, %rd258;
	mov.pred 	%p126, 0;
	mov.u64 	%rd369, %rd18;
$L__BB0_11:
	not.pred 	%p22, %p126;
	@%p22 bra 	$L__BB0_5;
	st.shared.u64 	[sharedAB], %rd367;
	min.s64 	%rd375, %rd10, %rd242;
	sub.s64 	%rd376, %rd10, %rd375;
	setp.lt.s64 	%p23, %rd10, %rd243;
	sub.s64 	%rd262, %rd10, %rd243;
	selp.b64 	%rd377, 0, %rd262, %p23;
	setp.lt.s64 	%p24, %rd10, %rd242;
	sub.s64 	%rd263, %rd10, %rd242;
	selp.b64 	%rd378, 0, %rd263, %p24;
$L__BB0_13:
	mov.u64 	%rd36, %rd375;
	mov.u64 	%rd35, %rd376;
	setp.lt.s64 	%p25, %rd36, 1;
	setp.ge.s64 	%p26, %rd35, %rd243;
	shl.b64 	%rd264, %rd36, 2;
	add.s64 	%rd37, %rd2, %rd264;
	shl.b64 	%rd265, %rd35, 2;
	add.s64 	%rd38, %rd1, %rd265;
	or.pred  	%p27, %p25, %p26;
	@%p27 bra 	$L__BB0_16;
	ld.global.f32 	%f9, [%rd37+-4];
	ld.global.f32 	%f10, [%rd38];
	setp.leu.f32 	%p28, %f9, %f10;
	@%p28 bra 	$L__BB0_16;
	sub.s64 	%rd269, %rd36, %rd377;
	add.s64 	%rd270, %rd269, 1;
	shr.s64 	%rd271, %rd270, 1;
	add.s64 	%rd376, %rd271, %rd35;
	sub.s64 	%rd375, %rd36, %rd271;
	mov.pred 	%p127, 0;
	mov.u64 	%rd378, %rd35;
	bra.uni 	$L__BB0_19;
$L__BB0_16:
	setp.lt.s64 	%p30, %rd35, 1;
	setp.ge.s64 	%p31, %rd36, %rd242;
	mov.pred 	%p127, -1;
	or.pred  	%p32, %p30, %p31;
	mov.u64 	%rd375, %rd36;
	mov.u64 	%rd376, %rd35;
	@%p32 bra 	$L__BB0_19;
	ld.global.f32 	%f11, [%rd38+-4];
	ld.global.f32 	%f12, [%rd37];
	setp.ltu.f32 	%p34, %f11, %f12;
	mov.u64 	%rd375, %rd36;
	mov.u64 	%rd376, %rd35;
	@%p34 bra 	$L__BB0_19;
	sub.s64 	%rd266, %rd35, %rd378;
	add.s64 	%rd267, %rd266, 1;
	shr.s64 	%rd268, %rd267, 1;
	add.s64 	%rd375, %rd268, %rd36;
	sub.s64 	%rd376, %rd35, %rd268;
	mov.pred 	%p127, 0;
	mov.u64 	%rd377, %rd36;
$L__BB0_19:
	not.pred 	%p37, %p127;
	@%p37 bra 	$L__BB0_13;
	st.shared.u64 	[sharedAB+8], %rd375;
$L__BB0_21:
	bar.sync 	0;
	ld.shared.v2.u64 	{%rd47, %rd272}, [sharedAB];
	sub.s64 	%rd48, %rd9, %rd47;
	bar.sync 	0;
	sub.s64 	%rd49, %rd10, %rd9;
	sub.s64 	%rd50, %rd272, %rd47;
	add.s64 	%rd273, %rd48, %rd272;
	sub.s64 	%rd51, %rd10, %rd273;
	cvt.u64.u32 	%rd52, %r8;
	add.s64 	%rd274, %rd52, %rd49;
	add.s64 	%rd53, %rd274, -1;
	and.b64  	%rd275, %rd53, -4294967296;
	setp.ne.s64 	%p38, %rd275, 0;
	@%p38 bra 	$L__BB0_23;
	cvt.u32.u64 	%r15, %rd52;
	cvt.u32.u64 	%r16, %rd53;
	div.u32 	%r17, %r16, %r15;
	cvt.u64.u32 	%rd379, %r17;
	bra.uni 	$L__BB0_24;
$L__BB0_23:
	div.s64 	%rd379, %rd53, %rd52;
$L__BB0_24:
	setp.lt.s64 	%p39, %rd379, 1;
	@%p39 bra 	$L__BB0_133;
	shl.b32 	%r18, %r8, 2;
	mov.u32 	%r19, sharedAB;
	add.s32 	%r2, %r19, %r18;
	cvt.u64.u32 	%rd277, %r1;
	add.s64 	%rd57, %rd52, %rd277;
	add.s64 	%rd58, %rd57, %rd47;
	mov.u32 	%r3, %ntid.x;
	add.s64 	%rd59, %rd57, %rd48;
	mov.b64 	%rd382, 0;
	cvt.u32.u64 	%r23, %rd52;
	mov.u64 	%rd380, %rd52;
	mov.u64 	%rd440, %rd52;
	mov.u64 	%rd383, %rd382;
	mov.u64 	%rd384, %rd382;
	mov.u64 	%rd385, %rd382;
	mov.u64 	%rd386, %rd382;
	mov.u64 	%rd387, %rd382;
$L__BB0_26:
	setp.lt.s64 	%p40, %rd440, 1;
	@%p40 bra 	$L__BB0_31;
	sub.s64 	%rd68, %rd50, %rd385;
	add.s64 	%rd279, %rd58, %rd385;
	sub.s64 	%rd69, %rd279, %rd440;
	add.s64 	%rd280, %rd57, %rd383;
	sub.s64 	%rd70, %rd280, %rd440;
	mov.b32 	%r152, 0;
	mov.b64 	%rd388, 0;
$L__BB0_28:
	add.s32 	%r22, %r152, %r1;
	cvt.u64.u32 	%rd281, %r22;
	setp.le.s64 	%p41, %rd68, %rd281;
	setp.le.u64 	%p42, %rd440, %rd281;
	or.pred  	%p43, %p41, %p42;
	@%p43 bra 	$L__BB0_38;
	add.s64 	%rd282, %rd69, %rd388;
	shl.b64 	%rd283, %rd282, 2;
	add.s64 	%rd284, %rd2, %rd283;
	ld.global.f32 	%f1, [%rd284];
	add.s64 	%rd75, %rd70, %rd388;
	and.b64  	%rd285, %rd75, -4294967296;
	setp.ne.s64 	%p44, %rd285, 0;
	@%p44 bra 	$L__BB0_36;
	cvt.u32.u64 	%r24, %rd75;
	rem.u32 	%r25, %r24, %r23;
	cvt.u64.u32 	%rd389, %r25;
	bra.uni 	$L__BB0_37;
$L__BB0_31:
	setp.lt.s64 	%p46, %rd380, 1;
	@%p46 bra 	$L__BB0_42;
	sub.s64 	%rd71, %rd51, %rd384;
	add.s64 	%rd287, %rd59, %rd384;
	sub.s64 	%rd72, %rd287, %rd380;
	add.s64 	%rd288, %rd57, %rd382;
	sub.s64 	%rd73, %rd288, %rd380;
	mov.b32 	%r153, 0;
	mov.b64 	%rd390, 0;
$L__BB0_33:
	add.s32 	%r32, %r153, %r1;
	cvt.u64.u32 	%rd289, %r32;
	setp.le.s64 	%p47, %rd71, %rd289;
	setp.le.u64 	%p48, %rd380, %rd289;
	or.pred  	%p49, %p47, %p48;
	@%p49 bra 	$L__BB0_41;
	add.s64 	%rd290, %rd72, %rd390;
	shl.b64 	%rd291, %rd290, 2;
	add.s64 	%rd292, %rd1, %rd291;
	ld.global.f32 	%f2, [%rd292];
	add.s64 	%rd81, %rd73, %rd390;
	and.b64  	%rd293, %rd81, -4294967296;
	setp.ne.s64 	%p50, %rd293, 0;
	@%p50 bra 	$L__BB0_39;
	cvt.u32.u64 	%r33, %rd52;
	cvt.u32.u64 	%r34, %rd81;
	rem.u32 	%r35, %r34, %r33;
	cvt.u64.u32 	%rd391, %r35;
	bra.uni 	$L__BB0_40;
$L__BB0_36:
	rem.s64 	%rd389, %rd75, %rd52;
$L__BB0_37:
	cvt.u32.u64 	%r26, %rd389;
	shl.b32 	%r27, %r26, 2;
	mov.u32 	%r28, sharedAB;
	add.s32 	%r29, %r28, %r27;
	st.shared.f32 	[%r29], %f1;
$L__BB0_38:
	add.s32 	%r152, %r152, %r3;
	cvt.u64.u32 	%rd388, %r152;
	setp.gt.u64 	%p45, %rd440, %rd388;
	@%p45 bra 	$L__BB0_28;
	bra.uni 	$L__BB0_31;
$L__BB0_39:
	rem.s64 	%rd391, %rd81, %rd52;
$L__BB0_40:
	cvt.u32.u64 	%r36, %rd391;
	shl.b32 	%r37, %r36, 2;
	add.s32 	%r38, %r2, %r37;
	st.shared.f32 	[%r38], %f2;
$L__BB0_41:
	add.s32 	%r153, %r153, %r3;
	cvt.u64.u32 	%rd390, %r153;
	setp.gt.u64 	%p51, %rd380, %rd390;
	@%p51 bra 	$L__BB0_33;
$L__BB0_42:
	bar.sync 	0;
	div.u32 	%r39, %r8, %r3;
	mul.lo.s32 	%r40, %r39, %r1;
	cvt.u64.u32 	%rd294, %r40;
	add.s32 	%r41, %r40, %r39;
	cvt.u64.u32 	%rd295, %r41;
	sub.s64 	%rd296, %rd49, %rd386;
	min.s64 	%rd86, %rd296, %rd294;
	min.s64 	%rd87, %rd296, %rd295;
	sub.s64 	%rd297, %rd50, %rd385;
	min.s64 	%rd88, %rd52, %rd297;
	sub.s64 	%rd298, %rd51, %rd384;
	min.s64 	%rd89, %rd52, %rd298;
	min.s64 	%rd400, %rd86, %rd88;
	sub.s64 	%rd401, %rd86, %rd400;
	setp.lt.s64 	%p52, %rd86, %rd89;
	sub.s64 	%rd299, %rd86, %rd89;
	selp.b64 	%rd402, 0, %rd299, %p52;
	setp.lt.s64 	%p53, %rd86, %rd88;
	sub.s64 	%rd300, %rd86, %rd88;
	selp.b64 	%rd403, 0, %rd300, %p53;
$L__BB0_43:
	mov.u64 	%rd97, %rd400;
	mov.u64 	%rd96, %rd401;
	add.s64 	%rd98, %rd97, %rd383;
	and.b64  	%rd301, %rd98, -4294967296;
	setp.ne.s64 	%p54, %rd301, 0;
	@%p54 bra 	$L__BB0_45;
	cvt.u32.u64 	%r42, %rd52;
	cvt.u32.u64 	%r43, %rd98;
	rem.u32 	%r44, %r43, %r42;
	cvt.u64.u32 	%rd396, %r44;
	bra.uni 	$L__BB0_46;
$L__BB0_45:
	rem.s64 	%rd396, %rd98, %rd52;
$L__BB0_46:
	add.s64 	%rd102, %rd98, -1;
	and.b64  	%rd302, %rd102, -4294967296;
	setp.ne.s64 	%p55, %rd302, 0;
	@%p55 bra 	$L__BB0_48;
	cvt.u32.u64 	%r45, %rd52;
	cvt.u32.u64 	%r46, %rd102;
	rem.u32 	%r47, %r46, %r45;
	cvt.u64.u32 	%rd397, %r47;
	bra.uni 	$L__BB0_49;
$L__BB0_48:
	rem.s64 	%rd397, %rd102, %rd52;
$L__BB0_49:
	add.s64 	%rd106, %rd96, %rd382;
	and.b64  	%rd303, %rd106, -4294967296;
	setp.ne.s64 	%p56, %rd303, 0;
	@%p56 bra 	$L__BB0_51;
	cvt.u32.u64 	%r48, %rd52;
	cvt.u32.u64 	%r49, %rd106;
	rem.u32 	%r50, %r49, %r48;
	cvt.u64.u32 	%rd398, %r50;
	bra.uni 	$L__BB0_52;
$L__BB0_51:
	rem.s64 	%rd398, %rd106, %rd52;
$L__BB0_52:
	add.s64 	%rd110, %rd106, -1;
	and.b64  	%rd304, %rd110, -4294967296;
	setp.ne.s64 	%p57, %rd304, 0;
	@%p57 bra 	$L__BB0_54;
	cvt.u32.u64 	%r51, %rd52;
	cvt.u32.u64 	%r52, %rd110;
	rem.u32 	%r53, %r52, %r51;
	cvt.u64.u32 	%rd399, %r53;
	bra.uni 	$L__BB0_55;
$L__BB0_54:
	rem.s64 	%rd399, %rd110, %rd52;
$L__BB0_55:
	setp.lt.s64 	%p58, %rd97, 1;
	setp.ge.s64 	%p59, %rd96, %rd89;
	or.pred  	%p60, %p58, %p59;
	@%p60 bra 	$L__BB0_58;
	cvt.u32.u64 	%r54, %rd397;
	shl.b32 	%r55, %r54, 2;
	mov.u32 	%r56, sharedAB;
	add.s32 	%r57, %r56, %r55;
	ld.shared.f32 	%f13, [%r57];
	cvt.u32.u64 	%r58, %rd398;
	shl.b32 	%r59, %r58, 2;
	add.s32 	%r60, %r2, %r59;
	ld.shared.f32 	%f14, [%r60];
	setp.leu.f32 	%p61, %f13, %f14;
	@%p61 bra 	$L__BB0_58;
	sub.s64 	%rd308, %rd97, %rd402;
	add.s64 	%rd309, %rd308, 1;
	shr.s64 	%rd310, %rd309, 1;
	add.s64 	%rd401, %rd310, %rd96;
	sub.s64 	%rd400, %rd97, %rd310;
	mov.pred 	%p128, 0;
	mov.u64 	%rd403, %rd96;
	bra.uni 	$L__BB0_61;
$L__BB0_58:
	setp.lt.s64 	%p63, %rd96, 1;
	setp.ge.s64 	%p64, %rd97, %rd88;
	mov.pred 	%p128, -1;
	or.pred  	%p65, %p63, %p64;
	mov.u64 	%rd400, %rd97;
	mov.u64 	%rd401, %rd96;
	@%p65 bra 	$L__BB0_61;
	cvt.u32.u64 	%r61, %rd399;
	shl.b32 	%r62, %r61, 2;
	add.s32 	%r63, %r2, %r62;
	ld.shared.f32 	%f15, [%r63];
	cvt.u32.u64 	%r64, %rd396;
	shl.b32 	%r65, %r64, 2;
	mov.u32 	%r66, sharedAB;
	add.s32 	%r67, %r66, %r65;
	ld.shared.f32 	%f16, [%r67];
	setp.ltu.f32 	%p67, %f15, %f16;
	mov.u64 	%rd400, %rd97;
	mov.u64 	%rd401, %rd96;
	@%p67 bra 	$L__BB0_61;
	sub.s64 	%rd305, %rd96, %rd403;
	add.s64 	%rd306, %rd305, 1;
	shr.s64 	%rd307, %rd306, 1;
	add.s64 	%rd400, %rd307, %rd97;
	sub.s64 	%rd401, %rd96, %rd307;
	mov.pred 	%p128, 0;
	mov.u64 	%rd402, %rd97;
$L__BB0_61:
	not.pred 	%p70, %p128;
	@%p70 bra 	$L__BB0_43;
	min.s64 	%rd412, %rd87, %rd88;
	sub.s64 	%rd413, %rd87, %rd412;
	setp.lt.s64 	%p71, %rd87, %rd89;
	sub.s64 	%rd311, %rd87, %rd89;
	selp.b64 	%rd414, 0, %rd311, %p71;
	setp.lt.s64 	%p72, %rd87, %rd88;
	sub.s64 	%rd312, %rd87, %rd88;
	selp.b64 	%rd415, 0, %rd312, %p72;
$L__BB0_63:
	mov.u64 	%rd129, %rd412;
	mov.u64 	%rd128, %rd413;
	add.s64 	%rd130, %rd129, %rd383;
	and.b64  	%rd313, %rd130, -4294967296;
	setp.ne.s64 	%p73, %rd313, 0;
	@%p73 bra 	$L__BB0_65;
	cvt.u32.u64 	%r68, %rd52;
	cvt.u32.u64 	%r69, %rd130;
	rem.u32 	%r70, %r69, %r68;
	cvt.u64.u32 	%rd408, %r70;
	bra.uni 	$L__BB0_66;
$L__BB0_65:
	rem.s64 	%rd408, %rd130, %rd52;
$L__BB0_66:
	add.s64 	%rd134, %rd130, -1;
	and.b64  	%rd314, %rd134, -4294967296;
	setp.ne.s64 	%p74, %rd314, 0;
	@%p74 bra 	$L__BB0_68;
	cvt.u32.u64 	%r71, %rd52;
	cvt.u32.u64 	%r72, %rd134;
	rem.u32 	%r73, %r72, %r71;
	cvt.u64.u32 	%rd409, %r73;
	bra.uni 	$L__BB0_69;
$L__BB0_68:
	rem.s64 	%rd409, %rd134, %rd52;
$L__BB0_69:
	add.s64 	%rd138, %rd128, %rd382;
	and.b64  	%rd315, %rd138, -4294967296;
	setp.ne.s64 	%p75, %rd315, 0;
	@%p75 bra 	$L__BB0_71;
	cvt.u32.u64 	%r74, %rd52;
	cvt.u32.u64 	%r75, %rd138;
	rem.u32 	%r76, %r75, %r74;
	cvt.u64.u32 	%rd410, %r76;
	bra.uni 	$L__BB0_72;
$L__BB0_71:
	rem.s64 	%rd410, %rd138, %rd52;
$L__BB0_72:
	add.s64 	%rd142, %rd138, -1;
	and.b64  	%rd316, %rd142, -4294967296;
	setp.ne.s64 	%p76, %rd316, 0;
	@%p76 bra 	$L__BB0_74;
	cvt.u32.u64 	%r77, %rd52;
	cvt.u32.u64 	%r78, %rd142;
	rem.u32 	%r79, %r78, %r77;
	cvt.u64.u32 	%rd411, %r79;
	bra.uni 	$L__BB0_75;
$L__BB0_74:
	rem.s64 	%rd411, %rd142, %rd52;
$L__BB0_75:
	setp.lt.s64 	%p77, %rd129, 1;
	setp.ge.s64 	%p78, %rd128, %rd89;
	or.pred  	%p79, %p77, %p78;
	@%p79 bra 	$L__BB0_78;
	cvt.u32.u64 	%r80, %rd409;
	shl.b32 	%r81, %r80, 2;
	mov.u32 	%r82, sharedAB;
	add.s32 	%r83, %r82, %r81;
	ld.shared.f32 	%f17, [%r83];
	cvt.u32.u64 	%r84, %rd410;
	shl.b32 	%r85, %r84, 2;
	add.s32 	%r86, %r2, %r85;
	ld.shared.f32 	%f18, [%r86];
	setp.leu.f32 	%p80, %f17, %f18;
	@%p80 bra 	$L__BB0_78;
	sub.s64 	%rd320, %rd129, %rd414;
	add.s64 	%rd321, %rd320, 1;
	shr.s64 	%rd322, %rd321, 1;
	add.s64 	%rd413, %rd322, %rd128;
	sub.s64 	%rd412, %rd129, %rd322;
	mov.pred 	%p129, 0;
	mov.u64 	%rd415, %rd128;
	bra.uni 	$L__BB0_81;
$L__BB0_78:
	setp.lt.s64 	%p82, %rd128, 1;
	setp.ge.s64 	%p83, %rd129, %rd88;
	mov.pred 	%p129, -1;
	or.pred  	%p84, %p82, %p83;
	mov.u64 	%rd412, %rd129;
	mov.u64 	%rd413, %rd128;
	@%p84 bra 	$L__BB0_81;
	cvt.u32.u64 	%r87, %rd411;
	shl.b32 	%r88, %r87, 2;
	add.s32 	%r89, %r2, %r88;
	ld.shared.f32 	%f19, [%r89];
	cvt.u32.u64 	%r90, %rd408;
	shl.b32 	%r91, %r90, 2;
	mov.u32 	%r92, sharedAB;
	add.s32 	%r93, %r92, %r91;
	ld.shared.f32 	%f20, [%r93];
	setp.ltu.f32 	%p86, %f19, %f20;
	mov.u64 	%rd412, %rd129;
	mov.u64 	%rd413, %rd128;
	@%p86 bra 	$L__BB0_81;
	sub.s64 	%rd317, %rd128, %rd415;
	add.s64 	%rd318, %rd317, 1;
	shr.s64 	%rd319, %rd318, 1;
	add.s64 	%rd412, %rd319, %rd129;
	sub.s64 	%rd413, %rd128, %rd319;
	mov.pred 	%p129, 0;
	mov.u64 	%rd414, %rd129;
$L__BB0_81:
	not.pred 	%p89, %p129;
	@%p89 bra 	$L__BB0_63;
	ld.param.u64 	%rd360, [_Z28merge_circular_buffer_kernelPfxS_xS_j_param_4];
	sub.s64 	%rd324, %rd86, %rd400;
	sub.s64 	%rd154, %rd412, %rd400;
	add.s64 	%rd325, %rd324, %rd412;
	sub.s64 	%rd155, %rd87, %rd325;
	add.s64 	%rd326, %rd386, %rd9;
	add.s64 	%rd156, %rd326, %rd86;
	cvta.to.global.u64 	%rd327, %rd360;
	shl.b64 	%rd328, %rd156, 2;
	add.s64 	%rd157, %rd327, %rd328;
	add.s64 	%rd158, %rd400, %rd383;
	add.s64 	%rd159, %rd324, %rd382;
	min.s64 	%rd329, %rd154, %rd155;
	setp.lt.s64 	%p90, %rd329, 1;
	mov.b64 	%rd418, 0;
	mov.u64 	%rd417, %rd418;
	mov.u64 	%rd425, %rd418;
	@%p90 bra 	$L__BB0_94;
	mov.b64 	%rd425, 0;
	mov.u64 	%rd417, %rd425;
	mov.u64 	%rd418, %rd425;
$L__BB0_84:
	add.s64 	%rd163, %rd418, %rd158;
	and.b64  	%rd331, %rd163, -4294967296;
	setp.ne.s64 	%p91, %rd331, 0;
	@%p91 bra 	$L__BB0_86;
	cvt.u32.u64 	%r94, %rd52;
	cvt.u32.u64 	%r95, %rd163;
	rem.u32 	%r96, %r95, %r94;
	cvt.u64.u32 	%rd419, %r96;
	bra.uni 	$L__BB0_87;
$L__BB0_86:
	rem.s64 	%rd419, %rd163, %rd52;
$L__BB0_87:
	add.s64 	%rd167, %rd417, %rd159;
	and.b64  	%rd332, %rd167, -4294967296;
	setp.ne.s64 	%p92, %rd332, 0;
	@%p92 bra 	$L__BB0_89;
	cvt.u32.u64 	%r97, %rd52;
	cvt.u32.u64 	%r98, %rd167;
	rem.u32 	%r99, %r98, %r97;
	cvt.u64.u32 	%rd420, %r99;
	bra.uni 	$L__BB0_90;
$L__BB0_89:
	rem.s64 	%rd420, %rd167, %rd52;
$L__BB0_90:
	cvt.u32.u64 	%r100, %rd419;
	shl.b32 	%r101, %r100, 2;
	mov.u32 	%r102, sharedAB;
	add.s32 	%r103, %r102, %r101;
	ld.shared.f32 	%f3, [%r103];
	cvt.u32.u64 	%r104, %rd420;
	shl.b32 	%r105, %r104, 2;
	add.s32 	%r106, %r2, %r105;
	ld.shared.f32 	%f4, [%r106];
	setp.gtu.f32 	%p93, %f3, %f4;
	@%p93 bra 	$L__BB0_92;
	shl.b64 	%rd333, %rd425, 2;
	add.s64 	%rd334, %rd157, %rd333;
	st.global.f32 	[%rd334], %f3;
	add.s64 	%rd418, %rd418, 1;
	bra.uni 	$L__BB0_93;
$L__BB0_92:
	shl.b64 	%rd335, %rd425, 2;
	add.s64 	%rd336, %rd157, %rd335;
	st.global.f32 	[%rd336], %f4;
	add.s64 	%rd417, %rd417, 1;
$L__BB0_93:
	add.s64 	%rd425, %rd425, 1;
	setp.lt.s64 	%p94, %rd418, %rd154;
	setp.lt.s64 	%p95, %rd417, %rd155;
	and.pred  	%p96, %p94, %p95;
	@%p96 bra 	$L__BB0_84;
$L__BB0_94:
	setp.eq.s64 	%p97, %rd418, %rd154;
	@%p97 bra 	$L__BB0_99;
	setp.ge.s64 	%p98, %rd418, %rd154;
	@%p98 bra 	$L__BB0_106;
	ld.param.u64 	%rd361, [_Z28merge_circular_buffer_kernelPfxS_xS_j_param_4];
	shl.b64 	%rd337, %rd425, 2;
	add.s64 	%rd339, %rd337, %rd328;
	cvta.to.global.u64 	%rd340, %rd361;
	add.s64 	%rd429, %rd340, %rd339;
$L__BB0_97:
	add.s64 	%rd190, %rd158, %rd418;
	and.b64  	%rd341, %rd190, -4294967296;
	setp.ne.s64 	%p99, %rd341, 0;
	@%p99 bra 	$L__BB0_104;
	cvt.u32.u64 	%r107, %rd52;
	cvt.u32.u64 	%r108, %rd190;
	rem.u32 	%r109, %r108, %r107;
	cvt.u64.u32 	%rd431, %r109;
	bra.uni 	$L__BB0_105;
$L__BB0_99:
	setp.ge.s64 	%p101, %rd417, %rd155;
	@%p101 bra 	$L__BB0_106;
$L__BB0_100:
	add.s64 	%rd182, %rd417, %rd159;
	and.b64  	%rd342, %rd182, -4294967296;
	setp.ne.s64 	%p102, %rd342, 0;
	@%p102 bra 	$L__BB0_102;
	cvt.u32.u64 	%r114, %rd52;
	cvt.u32.u64 	%r115, %rd182;
	rem.u32 	%r116, %r115, %r114;
	cvt.u64.u32 	%rd428, %r116;
	bra.uni 	$L__BB0_103;
$L__BB0_102:
	rem.s64 	%rd428, %rd182, %rd52;
$L__BB0_103:
	cvt.u32.u64 	%r117, %rd428;
	shl.b32 	%r118, %r117, 2;
	add.s32 	%r119, %r2, %r118;
	ld.shared.f32 	%f22, [%r119];
	add.s64 	%rd186, %rd425, 1;
	shl.b64 	%rd343, %rd425, 2;
	add.s64 	%rd344, %rd157, %rd343;
	st.global.f32 	[%rd344], %f22;
	add.s64 	%rd417, %rd417, 1;
	setp.lt.s64 	%p103, %rd417, %rd155;
	mov.u64 	%rd425, %rd186;
	@%p103 bra 	$L__BB0_100;
	bra.uni 	$L__BB0_106;
$L__BB0_104:
	rem.s64 	%rd431, %rd190, %rd52;
$L__BB0_105:
	cvt.u32.u64 	%r110, %rd431;
	shl.b32 	%r111, %r110, 2;
	mov.u32 	%r112, sharedAB;
	add.s32 	%r113, %r112, %r111;
	ld.shared.f32 	%f21, [%r113];
	st.global.f32 	[%rd429], %f21;
	add.s64 	%rd418, %rd418, 1;
	add.s64 	%rd429, %rd429, 4;
	setp.lt.s64 	%p100, %rd418, %rd154;
	@%p100 bra 	$L__BB0_97;
$L__BB0_106:
	add.s64 	%rd387, %rd387, 1;
	sub.s64 	%rd345, %rd49, %rd386;
	min.s64 	%rd197, %rd52, %rd345;
	min.s64 	%rd440, %rd197, %rd88;
	sub.s64 	%rd441, %rd197, %rd440;
	setp.lt.s64 	%p104, %rd345, %rd89;
	sub.s64 	%rd346, %rd197, %rd89;
	selp.b64 	%rd442, 0, %rd346, %p104;
	setp.lt.s64 	%p105, %rd345, %rd88;
	sub.s64 	%rd347, %rd197, %rd88;
	selp.b64 	%rd443, 0, %rd347, %p105;
$L__BB0_107:
	mov.u64 	%rd205, %rd440;
	mov.u64 	%rd204, %rd441;
	add.s64 	%rd206, %rd205, %rd383;
	and.b64  	%rd348, %rd206, -4294967296;
	setp.ne.s64 	%p106, %rd348, 0;
	@%p106 bra 	$L__BB0_109;
	cvt.u32.u64 	%r120, %rd52;
	cvt.u32.u64 	%r121, %rd206;
	rem.u32 	%r122, %r121, %r120;
	cvt.u64.u32 	%rd436, %r122;
	bra.uni 	$L__BB0_110;
$L__BB0_109:
	rem.s64 	%rd436, %rd206, %rd52;
$L__BB0_110:
	add.s64 	%rd210, %rd206, -1;
	and.b64  	%rd349, %rd210, -4294967296;
	setp.ne.s64 	%p107, %rd349, 0;
	@%p107 bra 	$L__BB0_112;
	cvt.u32.u64 	%r123, %rd52;
	cvt.u32.u64 	%r124, %rd210;
	rem.u32 	%r125, %r124, %r123;
	cvt.u64.u32 	%rd437, %r125;
	bra.uni 	$L__BB0_113;
$L__BB0_112:
	rem.s64 	%rd437, %rd210, %rd52;
$L__BB0_113:
	add.s64 	%rd214, %rd204, %rd382;
	and.b64  	%rd350, %rd214, -4294967296;
	setp.ne.s64 	%p108, %rd350, 0;
	@%p108 bra 	$L__BB0_115;
	cvt.u32.u64 	%r126, %rd52;
	cvt.u32.u64 	%r127, %rd214;
	rem.u32 	%r128, %r127, %r126;
	cvt.u64.u32 	%rd438, %r128;
	bra.uni 	$L__BB0_116;
$L__BB0_115:
	rem.s64 	%rd438, %rd214, %rd52;
$L__BB0_116:
	add.s64 	%rd218, %rd214, -1;
	and.b64  	%rd351, %rd218, -4294967296;
	setp.ne.s64 	%p109, %rd351, 0;
	@%p109 bra 	$L__BB0_118;
	cvt.u32.u64 	%r129, %rd52;
	cvt.u32.u64 	%r130, %rd218;
	rem.u32 	%r131, %r130, %r129;
	cvt.u64.u32 	%rd439, %r131;
	bra.uni 	$L__BB0_119;
$L__BB0_118:
	rem.s64 	%rd439, %rd218, %rd52;
$L__BB0_119:
	setp.lt.s64 	%p110, %rd205, 1;
	setp.ge.s64 	%p111, %rd204, %rd89;
	or.pred  	%p112, %p110, %p111;
	@%p112 bra 	$L__BB0_122;
	cvt.u32.u64 	%r132, %rd437;
	shl.b32 	%r133, %r132, 2;
	mov.u32 	%r134, sharedAB;
	add.s32 	%r135, %r134, %r133;
	ld.shared.f32 	%f23, [%r135];
	cvt.u32.u64 	%r136, %rd438;
	shl.b32 	%r137, %r136, 2;
	add.s32 	%r138, %r2, %r137;
	ld.shared.f32 	%f24, [%r138];
	setp.leu.f32 	%p113, %f23, %f24;
	@%p113 bra 	$L__BB0_122;
	sub.s64 	%rd355, %rd205, %rd442;
	add.s64 	%rd356, %rd355, 1;
	shr.s64 	%rd357, %rd356, 1;
	add.s64 	%rd441, %rd357, %rd204;
	sub.s64 	%rd440, %rd205, %rd357;
	mov.pred 	%p130, 0;
	mov.u64 	%rd443, %rd204;
	bra.uni 	$L__BB0_125;
$L__BB0_122:
	setp.lt.s64 	%p115, %rd204, 1;
	setp.ge.s64 	%p116, %rd205, %rd88;
	mov.pred 	%p130, -1;
	or.pred  	%p117, %p115, %p116;
	mov.u64 	%rd440, %rd205;
	mov.u64 	%rd441, %rd204;
	@%p117 bra 	$L__BB0_125;
	cvt.u32.u64 	%r139, %rd439;
	shl.b32 	%r140, %r139, 2;
	add.s32 	%r141, %r2, %r140;
	ld.shared.f32 	%f25, [%r141];
	cvt.u32.u64 	%r142, %rd436;
	shl.b32 	%r143, %r142, 2;
	mov.u32 	%r144, sharedAB;
	add.s32 	%r145, %r144, %r143;
	ld.shared.f32 	%f26, [%r145];
	setp.ltu.f32 	%p119, %f25, %f26;
	mov.u64 	%rd440, %rd205;
	mov.u64 	%rd441, %rd204;
	@%p119 bra 	$L__BB0_125;
	sub.s64 	%rd352, %rd204, %rd443;
	add.s64 	%rd353, %rd352, 1;
	shr.s64 	%rd354, %rd353, 1;
	add.s64 	%rd440, %rd354, %rd205;
	sub.s64 	%rd441, %rd204, %rd354;
	mov.pred 	%p130, 0;
	mov.u64 	%rd442, %rd205;
$L__BB0_125:
	not.pred 	%p122, %p130;
	@%p122 bra 	$L__BB0_107;
	sub.s64 	%rd380, %rd197, %rd440;
	add.s64 	%rd385, %rd440, %rd385;
	add.s64 	%rd386, %rd197, %rd386;
	add.s64 	%rd233, %rd440, %rd383;
	and.b64  	%rd358, %rd233, -4294967296;
	setp.ne.s64 	%p123, %rd358, 0;
	@%p123 bra 	$L__BB0_128;
	cvt.u32.u64 	%r146, %rd52;
	cvt.u32.u64 	%r147, %rd233;
	rem.u32 	%r148, %r147, %r146;
	cvt.u64.u32 	%rd383, %r148;
	bra.uni 	$L__BB0_129;
$L__BB0_128:
	rem.s64 	%rd383, %rd233, %rd52;
$L__BB0_129:
	add.s64 	%rd237, %rd380, %rd382;
	and.b64  	%rd359, %rd237, -4294967296;
	setp.ne.s64 	%p124, %rd359, 0;
	@%p124 bra 	$L__BB0_131;
	cvt.u32.u64 	%r149, %rd52;
	cvt.u32.u64 	%r150, %rd237;
	rem.u32 	%r151, %r150, %r149;
	cvt.u64.u32 	%rd382, %r151;
	bra.uni 	$L__BB0_132;
$L__BB0_131:
	rem.s64 	%rd382, %rd237, %rd52;
$L__BB0_132:
	bar.sync 	0;
	setp.ne.s64 	%p125, %rd387, %rd379;
	sub.s64 	%rd384, %rd386, %rd385;
	@%p125 bra 	$L__BB0_26;
$L__BB0_133:
	ret;

}


// ===== COMPILED SASS (sm_100) =====

	.target	sm_100

	.elftype	@"ET_EXEC"


//--------------------- .note.nv.tkinfo           --------------------------
	.section	.note.nv.tkinfo,"",@"SHT_NOTE"
	.sectionflags	@"SHF_NOTE_NV_TKINFO"
	.tkinfo
        /*0018*/ 	.word	0x00000002
        /*0030*/ 	.string	""
        /*0030*/ 	.string	"ptxas"
        /*0030*/ 	.string	"Cuda compilation tools, release 13.0, V13.0.88"
        /*0030*/ 	.string	"Build cuda_13.0.r13.0/compiler.36424714_0"
        /*0030*/ 	.string	"-arch sm_100 -m 64 "



//--------------------- .note.nv.cuinfo           --------------------------
	.section	.note.nv.cuinfo,"",@"SHT_NOTE"
	.sectionflags	@"SHF_NOTE_NV_CUINFO"
        /*0018*/ 	.short	0x0002
        /*001a*/ 	.short	0x0064
        /*001c*/ 	.short	0x0082
	.zero		2


//--------------------- .nv.info                  --------------------------
	.section	.nv.info,"",@"SHT_CUDA_INFO"
	.align	4


	//----- nvinfo : EIATTR_REGCOUNT
	.align		4
        /*0000*/ 	.byte	0x04, 0x2f
        /*0002*/ 	.short	(.L_1 - .L_0)
	.align		4
.L_0:
        /*0004*/ 	.word	index@(_Z28merge_circular_buffer_kernelPfxS_xS_j)
        /*0008*/ 	.word	0x00000032


	//----- nvinfo : EIATTR_FRAME_SIZE
	.align		4
.L_1:
        /*000c*/ 	.byte	0x04, 0x11
        /*000e*/ 	.short	(.L_3 - .L_2)
	.align		4
.L_2:
        /*0010*/ 	.word	index@($__internal_1_$__cuda_sm20_rem_s64)
        /*0014*/ 	.word	0x00000000


	//----- nvinfo : EIATTR_FRAME_SIZE
	.align		4
.L_3:
        /*0018*/ 	.byte	0x04, 0x11
        /*001a*/ 	.short	(.L_5 - .L_4)
	.align		4
.L_4:
        /*001c*/ 	.word	index@($__internal_0_$__cuda_sm20_div_s64)
        /*0020*/ 	.word	0x00000000


	//----- nvinfo : EIATTR_FRAME_SIZE
	.align		4
.L_5:
        /*0024*/ 	.byte	0x04, 0x11
        /*0026*/ 	.short	(.L_7 - .L_6)
	.align		4
.L_6:
        /*0028*/ 	.word	index@(_Z28merge_circular_buffer_kernelPfxS_xS_j)
        /*002c*/ 	.word	0x00000000


	//----- nvinfo : EIATTR_MIN_STACK_SIZE
	.align		4
.L_7:
        /*0030*/ 	.byte	0x04, 0x12
        /*0032*/ 	.short	(.L_9 - .L_8)
	.align		4
.L_8:
        /*0034*/ 	.word	index@(_Z28merge_circular_buffer_kernelPfxS_xS_j)
        /*0038*/ 	.word	0x00000000
.L_9:


//--------------------- .nv.compat                --------------------------
	.section	.nv.compat,"",@"SHT_CUDA_COMPAT_INFO"
	.align	4
        /*0000*/ 	.byte	0x02, 0x09, 0x00, 0x00, 0x02, 0x02, 0x01, 0x00, 0x02, 0x05, 0x05, 0x00, 0x03, 0x07, 0x01, 0x01
        /*0010*/ 	.byte	0x02, 0x03, 0x00, 0x00, 0x02, 0x06, 0x01, 0x00, 0x04, 0x0b, 0x08, 0x00, 0x09, 0x00, 0x00, 0x00
        /*0020*/ 	.byte	0x00, 0x00, 0x00, 0x00


//--------------------- .nv.info._Z28merge_circular_buffer_kernelPfxS_xS_j --------------------------
	.section	.nv.info._Z28merge_circular_buffer_kernelPfxS_xS_j,"",@"SHT_CUDA_INFO"
	.sectionflags	@""
	.align	4


	//----- nvinfo : EIATTR_CUDA_API_VERSION
	.align		4
        /*0000*/ 	.byte	0x04, 0x37
        /*0002*/ 	.short	(.L_11 - .L_10)
.L_10:
        /*0004*/ 	.word	0x00000082


	//----- nvinfo : EIATTR_KPARAM_INFO
	.align		4
.L_11:
        /*0008*/ 	.byte	0x04, 0x17
        /*000a*/ 	.short	(.L_13 - .L_12)
.L_12:
        /*000c*/ 	.word	0x00000000
        /*0010*/ 	.short	0x0005
        /*0012*/ 	.short	0x0028
        /*0014*/ 	.byte	0x00, 0xf0, 0x11, 0x00


	//----- nvinfo : EIATTR_KPARAM_INFO
	.align		4
.L_13:
        /*0018*/ 	.byte	0x04, 0x17
        /*001a*/ 	.short	(.L_15 - .L_14)
.L_14:
        /*001c*/ 	.word	0x00000000
        /*0020*/ 	.short	0x0004
        /*0022*/ 	.short	0x0020
        /*0024*/ 	.byte	0x00, 0xf5, 0x21, 0x00


	//----- nvinfo : EIATTR_KPARAM_INFO
	.align		4
.L_15:
        /*0028*/ 	.byte	0x04, 0x17
        /*002a*/ 	.short	(.L_17 - .L_16)
.L_16:
        /*002c*/ 	.word	0x00000000
        /*0030*/ 	.short	0x0003
        /*0032*/ 	.short	0x0018
        /*0034*/ 	.byte	0x00, 0xf0, 0x21, 0x00


	//----- nvinfo : EIATTR_KPARAM_INFO
	.align		4
.L_17:
        /*0038*/ 	.byte	0x04, 0x17
        /*003a*/ 	.short	(.L_19 - .L_18)
.L_18:
        /*003c*/ 	.word	0x00000000
        /*0040*/ 	.short	0x0002
        /*0042*/ 	.short	0x0010
        /*0044*/ 	.byte	0x00, 0xf5, 0x21, 0x00


	//----- nvinfo : EIATTR_KPARAM_INFO
	.align		4
.L_19:
        /*0048*/ 	.byte	0x04, 0x17
        /*004a*/ 	.short	(.L_21 - .L_20)
.L_20:
        /*004c*/ 	.word	0x00000000
        /*0050*/ 	.short	0x0001
        /*0052*/ 	.short	0x0008
        /*0054*/ 	.byte	0x00, 0xf0, 0x21, 0x00


	//----- nvinfo : EIATTR_KPARAM_INFO
	.align		4
.L_21:
        /*0058*/ 	.byte	0x04, 0x17
        /*005a*/ 	.short	(.L_23 - .L_22)
.L_22:
        /*005c*/ 	.word	0x00000000
        /*0060*/ 	.short	0x0000
        /*0062*/ 	.short	0x0000
        /*0064*/ 	.byte	0x00, 0xf5, 0x21, 0x00


	//----- nvinfo : EIATTR_SPARSE_MMA_MASK
	.align		4
.L_23:
        /*0068*/ 	.byte	0x03, 0x50
        /*006a*/ 	.short	0x0000


	//----- nvinfo : EIATTR_MAXREG_COUNT
	.align		4
        /*006c*/ 	.byte	0x03, 0x1b
        /*006e*/ 	.short	0x00ff


	//----- nvinfo : EIATTR_NUM_BARRIERS
	.align		4
        /*0070*/ 	.byte	0x02, 0x4c
        /*0072*/ 	.byte	0x01
	.zero		1


	//----- nvinfo : EIATTR_MERCURY_ISA_VERSION
	.align		4
        /*0074*/ 	.byte	0x03, 0x5f
        /*0076*/ 	.short	0x0101


	//----- nvinfo : EIATTR_VRC_CTA_INIT_COUNT
	.align		4
        /*0078*/ 	.byte	0x02, 0x4a
	.zero		1
	.zero		1


	//----- nvinfo : EIATTR_EXIT_INSTR_OFFSETS
	.align		4
        /*007c*/ 	.byte	0x04, 0x1c
        /*007e*/ 	.short	(.L_25 - .L_24)


	//   ....[0]....
.L_24:
        /*0080*/ 	.word	0x000011a0


	//   ....[1]....
        /*0084*/ 	.word	0x000056c0


	//----- nvinfo : EIATTR_CRS_STACK_SIZE
	.align		4
.L_25:
        /*0088*/ 	.byte	0x04, 0x1e
        /*008a*/ 	.short	(.L_27 - .L_26)
.L_26:
        /*008c*/ 	.word	0x00000000


	//----- nvinfo : EIATTR_CBANK_PARAM_SIZE
	.align		4
.L_27:
        /*0090*/ 	.byte	0x03, 0x19
        /*0092*/ 	.short	0x002c


	//----- nvinfo : EIATTR_PARAM_CBANK
	.align		4
        /*0094*/ 	.byte	0x04, 0x0a
        /*0096*/ 	.short	(.L_29 - .L_28)
	.align		4
.L_28:
        /*0098*/ 	.word	index@(.nv.constant0._Z28merge_circular_buffer_kernelPfxS_xS_j)
        /*009c*/ 	.short	0x0380
        /*009e*/ 	.short	0x002c


	//----- nvinfo : EIATTR_SW_WAR
	.align		4
.L_29:
        /*00a0*/ 	.byte	0x04, 0x36
        /*00a2*/ 	.short	(.L_31 - .L_30)
.L_30:
        /*00a4*/ 	.word	0x00000008
.L_31:


//--------------------- .nv.callgraph             --------------------------
	.section	.nv.callgraph,"",@"SHT_CUDA_CALLGRAPH"
	.align	4
	.sectionentsize	8
	.align		4
        /*0000*/ 	.word	0x00000000
	.align		4
        /*0004*/ 	.word	0xffffffff
	.align		4
        /*0008*/ 	.word	0x00000000
	.align		4
        /*000c*/ 	.word	0xfffffffe
	.align		4
        /*0010*/ 	.word	0x00000000
	.align		4
        /*0014*/ 	.word	0xfffffffd
	.align		4
        /*0018*/ 	.word	0x00000000
	.align		4
        /*001c*/ 	.word	0xfffffffc


//--------------------- .text._Z28merge_circular_buffer_kernelPfxS_xS_j --------------------------
	.section	.text._Z28merge_circular_buffer_kernelPfxS_xS_j,"ax",@progbits
	.align	128
        .global         _Z28merge_circular_buffer_kernelPfxS_xS_j
        .type           _Z28merge_circular_buffer_kernelPfxS_xS_j,@function
        .size           _Z28merge_circular_buffer_kernelPfxS_xS_j,(.L_x_112 - _Z28merge_circular_buffer_kernelPfxS_xS_j)
        .other          _Z28merge_circular_buffer_kernelPfxS_xS_j,@"STO_CUDA_ENTRY STV_DEFAULT"
_Z28merge_circular_buffer_kernelPfxS_xS_j:
.text._Z28merge_circular_buffer_kernelPfxS_xS_j:
[----:B------:R-:W-:Y:S01]  /*0000*/  LDC R1, c[0x0][0x37c] ;  /* 0x0000df00ff017b82 */ /* 0x000fe20000000800 */
[----:B------:R-:W0:Y:S01]  /*0010*/  LDCU.64 UR6, c[0x0][0x398] ;  /* 0x00007300ff0677ac */ /* 0x000e220008000a00 */
[----:B------:R-:W0:Y:S01]  /*0020*/  LDCU.64 UR8, c[0x0][0x388] ;  /* 0x00007100ff0877ac */ /* 0x000e220008000a00 */
[----:B------:R-:W1:Y:S01]  /*0030*/  LDCU UR15, c[0x0][0x370] ;  /* 0x00006e00ff0f77ac */ /* 0x000e620008000800 */
[----:B------:R-:W-:Y:S01]  /*0040*/  UMOV UR4, URZ ;  /* 0x000000ff00047c82 */ /* 0x000fe20008000000 */
[----:B0-----:R-:W-:-:S04]  /*0050*/  UIADD3 UR5, UP0, UPT, UR6, UR8, URZ ;  /* 0x0000000806057290 */ /* 0x001fc8000ff1e0ff */
[----:B------:R-:W-:Y:S02]  /*0060*/  UIADD3.X UR10, UPT, UPT, UR7, UR9, URZ, UP0, !UPT ;  /* 0x00000009070a7290 */ /* 0x000fe400087fe4ff */
[----:B-1----:R-:W-:-:S04]  /*0070*/  UIADD3 UR23, UP0, UP1, UR15, -0x1, UR5 ;  /* 0xffffffff0f177890 */ /* 0x002fc8000f91e005 */
[----:B------:R-:W-:-:S04]  /*0080*/  UIADD3.X UR14, UPT, UPT, URZ, -0x1, UR10, UP0, UP1 ;  /* 0xffffffffff0e7890 */ /* 0x000fc800087e240a */
[----:B------:R-:W-:-:S09]  /*0090*/  UISETP.NE.U32.AND UP0, UPT, UR14, URZ, UPT ;  /* 0x000000ff0e00728c */ /* 0x000fd2000bf05070 */
[----:B------:R-:W-:Y:S05]  /*00a0*/  BRA.U UP0, `(.L_x_0) ;  /* 0x0000000100587547 */ /* 0x000fea000b800000 */
[----:B------:R-:W0:Y:S01]  /*00b0*/  I2F.U32.RP R0, UR15 ;  /* 0x0000000f00007d06 */ /* 0x000e220008209000 */
[----:B------:R-:W-:Y:S01]  /*00c0*/  UMOV UR6, URZ ;  /* 0x000000ff00067c82 */ /* 0x000fe20008000000 */
[----:B------:R-:W-:-:S06]  /*00d0*/  UISETP.NE.U32.AND UP2, UPT, UR15, URZ, UPT ;  /* 0x000000ff0f00728c */ /* 0x000fcc000bf45070 */
[----:B0-----:R-:W0:Y:S02]  /*00e0*/  MUFU.RCP R0, R0 ;  /* 0x0000000000007308 */ /* 0x001e240000001000 */
[----:B0-----:R-:W-:-:S06]  /*00f0*/  VIADD R2, R0, 0xffffffe ;  /* 0x0ffffffe00027836 */ /* 0x001fcc0000000000 */
[----:B------:R-:W0:Y:S02]  /*0100*/  F2I.FTZ.U32.TRUNC.NTZ R2, R2 ;  /* 0x0000000200027305 */ /* 0x000e24000021f000 */
[----:B0-----:R-:W-:-:S13]  /*0110*/  R2UR UR7, R2 ;  /* 0x00000000020772ca */ /* 0x001fda00000e0000 */
[----:B------:R-:W-:-:S04]  /*0120*/  UIADD3 UR8, UPT, UPT, URZ, -UR7, URZ ;  /* 0x80000007ff087290 */ /* 0x000fc8000fffe0ff */
[----:B------:R-:W-:-:S04]  /*0130*/  UIMAD UR8, UR8, UR15, URZ ;  /* 0x0000000f080872a4 */ /* 0x000fc8000f8e02ff */
[----:B------:R-:W-:-:S04]  /*0140*/  UIMAD.WIDE.U32 UR6, UR7, UR8, UR6 ;  /* 0x00000008070672a5 */ /* 0x000fc8000f8e0006 */
[----:B------:R-:W-:-:S07]  /*0150*/  UIMAD.WIDE.U32 UR6, UR7, UR23, URZ ;  /* 0x00000017070672a5 */ /* 0x000fce000f8e00ff */
[----:B------:R-:W-:Y:S02]  /*0160*/  UMOV UR6, UR7 ;  /* 0x0000000700067c82 */ /* 0x000fe40008000000 */
[----:B------:R-:W-:-:S04]  /*0170*/  UIADD3 UR7, UPT, UPT, -UR6, URZ, URZ ;  /* 0x000000ff06077290 */ /* 0x000fc8000fffe1ff */
[----:B------:R-:W-:-:S04]  /*0180*/  UIMAD UR7, UR15, UR7, UR23 ;  /* 0x000000070f0772a4 */ /* 0x000fc8000f8e0217 */
[----:B------:R-:W-:-:S11]  /*0190*/  UISETP.GE.U32.AND UP0, UPT, UR7, UR15, UPT ;  /* 0x0000000f0700728c */ /* 0x000fd6000bf06070 */
[----:B------:R-:W-:Y:S02]  /*01a0*/  @UP0 UIADD3 UR7, UPT, UPT, UR7, -UR15, URZ ;  /* 0x8000000f07070290 */ /* 0x000fe4000fffe0ff */
[----:B------:R-:W-:Y:S02]  /*01b0*/  @UP0 UIADD3 UR6, UPT, UPT, UR6, 0x1, URZ ;  /* 0x0000000106060890 */ /* 0x000fe4000fffe0ff */
[----:B------:R-:W-:-:S03]  /*01c0*/  UISETP.GE.U32.AND UP1, UPT, UR7, UR15, UPT ;  /* 0x0000000f0700728c */ /* 0x000fc6000bf26070 */
[----:B------:R-:W-:-:S08]  /*01d0*/  UMOV UR7, URZ ;  /* 0x000000ff00077c82 */ /* 0x000fd00008000000 */
[----:B------:R-:W-:Y:S02]  /*01e0*/  @UP1 UIADD3 UR6, UPT, UPT, UR6, 0x1, URZ ;  /* 0x0000000106061890 */ /* 0x000fe4000fffe0ff */
[----:B------:R-:W-:Y:S01]  /*01f0*/  @!UP2 ULOP3.LUT UR6, URZ, UR15, URZ, 0x33, !UPT ;  /* 0x0000000fff06a292 */ /* 0x000fe2000f8e33ff */
[----:B------:R-:W-:Y:S11]  /*0200*/  BRA `(.L_x_1) ;  /* 0x0000000000087947 */ /* 0x000ff60003800000 */
.L_x_0:
[----:B------:R-:W-:-:S07]  /*0210*/  MOV R5, 0x230 ;  /* 0x0000023000057802 */ /* 0x000fce0000000f00 */
[----:B------:R-:W-:Y:S05]  /*0220*/  CALL.REL.NOINC `($__internal_0_$__cuda_sm20_div_s64) ;  /* 0x0000005400287944 */ /* 0x000fea0003c00000 */
.L_x_1:
[----:B------:R-:W0:Y:S01]  /*0230*/  S2R R0, SR_TID.X ;  /* 0x0000000000007919 */ /* 0x000e220000002100 */
[----:B------:R-:W1:Y:S01]  /*0240*/  S2UR UR12, SR_CTAID.X ;  /* 0x00000000000c79c3 */ /* 0x000e620000002500 */
[----:B------:R-:W2:Y:S01]  /*0250*/  LDCU.64 UR24, c[0x0][0x358] ;  /* 0x00006b00ff1877ac */ /* 0x000ea20008000a00 */
[----:B------:R-:W-:Y:S01]  /*0260*/  BSSY.RECONVERGENT B0, `(.L_x_2) ;  /* 0x00000be000007945 */ /* 0x000fe20003800200 */
[----:B-1----:R-:W-:Y:S02]  /*0270*/  UIADD3 UR11, UPT, UPT, UR12, 0x1, URZ ;  /* 0x000000010c0b7890 */ /* 0x002fe4000fffe0ff */
[----:B------:R-:W-:Y:S02]  /*0280*/  UIMAD.WIDE.U32 UR26, UR6, UR12, URZ ;  /* 0x0000000c061a72a5 */ /* 0x000fe4000f8e00ff */
[----:B------:R-:W-:Y:S02]  /*0290*/  UIMAD.WIDE.U32 UR8, UR6, UR11, URZ ;  /* 0x0000000b060872a5 */ /* 0x000fe4000f8e00ff */
[----:B------:R-:W-:Y:S01]  /*02a0*/  UIMAD UR11, UR7, UR11, URZ ;  /* 0x0000000b070b72a4 */ /* 0x000fe2000f8e02ff */
[----:B0-----:R-:W-:Y:S01]  /*02b0*/  ISETP.NE.AND P0, PT, R0, RZ, PT ;  /* 0x000000ff0000720c */ /* 0x001fe20003f05270 */
[----:B------:R-:W-:-:S02]  /*02c0*/  UISETP.LT.U32.AND UP0, UPT, UR8, UR5, UPT ;  /* 0x000000050800728c */ /* 0x000fc4000bf01070 */
[----:B------:R-:W-:Y:S02]  /*02d0*/  UIADD3 UR9, UPT, UPT, UR9, UR11, URZ ;  /* 0x0000000b09097290 */ /* 0x000fe4000fffe0ff */
[----:B------:R-:W-:Y:S02]  /*02e0*/  UIMAD UR11, UR7, UR12, URZ ;  /* 0x0000000c070b72a4 */ /* 0x000fe4000f8e02ff */
[----:B------:R-:W-:Y:S02]  /*02f0*/  UISETP.LT.AND.EX UP0, UPT, UR9, UR10, UPT, UP0 ;  /* 0x0000000a0900728c */ /* 0x000fe4000bf01300 */
[----:B------:R-:W-:Y:S02]  /*0300*/  UIADD3 UR11, UPT, UPT, UR27, UR11, URZ ;  /* 0x0000000b1b0b7290 */ /* 0x000fe4000fffe0ff */
[----:B------:R-:W-:Y:S02]  /*0310*/  USEL UR12, UR8, UR5, UP0 ;  /* 0x00000005080c7287 */ /* 0x000fe40008000000 */
[----:B------:R-:W-:Y:S01]  /*0320*/  USEL UR13, UR9, UR10, UP0 ;  /* 0x0000000a090d7287 */ /* 0x000fe20008000000 */
[----:B--2---:R-:W-:Y:S11]  /*0330*/  @P0 BRA `(.L_x_3) ;  /* 0x0000000800c00947 */ /* 0x004ff60003800000 */
[----:B------:R-:W0:Y:S01]  /*0340*/  LDCU.64 UR8, c[0x0][0x398] ;  /* 0x00007300ff0877ac */ /* 0x000e220008000a00 */
[----:B------:R-:W1:Y:S01]  /*0350*/  LDC.64 R2, c[0x0][0x380] ;  /* 0x0000e000ff027b82 */ /* 0x000e620000000a00 */
[----:B------:R-:W2:Y:S01]  /*0360*/  LDCU.64 UR14, c[0x0][0x388] ;  /* 0x00007100ff0e77ac */ /* 0x000ea20008000a00 */
[----:B0-----:R-:W-:Y:S02]  /*0370*/  UIADD3 UR7, UP2, UPT, UR26, -UR8, URZ ;  /* 0x800000081a077290 */ /* 0x001fe4000ff5e0ff */
[----:B------:R-:W-:Y:S02]  /*0380*/  UISETP.GE.U32.AND UP0, UPT, UR26, UR8, UPT ;  /* 0x000000081a00728c */ /* 0x000fe4000bf06070 */
[----:B--2---:R-:W-:Y:S02]  /*0390*/  UISETP.LT.U32.AND UP1, UPT, UR26, UR14, UPT ;  /* 0x0000000e1a00728c */ /* 0x004fe4000bf21070 */
[----:B------:R-:W-:Y:S02]  /*03a0*/  UIADD3.X UR8, UPT, UPT, UR11, ~UR9, URZ, UP2, !UPT ;  /* 0x800000090b087290 */ /* 0x000fe400097fe4ff */
[----:B------:R-:W-:-:S02]  /*03b0*/  UISETP.LT.AND.EX UP2, UPT, UR11, UR15, UPT, UP1 ;  /* 0x0000000f0b00728c */ /* 0x000fc4000bf41310 */
[----:B------:R-:W-:Y:S02]  /*03c0*/  UISETP.GE.AND.EX UP0, UPT, UR11, UR9, UPT, UP0 ;  /* 0x000000090b00728c */ /* 0x000fe4000bf06300 */
[----:B------:R-:W-:Y:S02]  /*03d0*/  UISETP.GE.U32.AND UP4, UPT, UR26, UR14, UPT ;  /* 0x0000000e1a00728c */ /* 0x000fe4000bf86070 */
[----:B------:R-:W-:Y:S02]  /*03e0*/  UIADD3 UR5, UP3, UPT, UR26, -UR14, URZ ;  /* 0x8000000e1a057290 */ /* 0x000fe4000ff7e0ff */
[----:B------:R-:W-:Y:S02]  /*03f0*/  USEL UR9, UR26, UR14, UP2 ;  /* 0x0000000e1a097287 */ /* 0x000fe40009000000 */
[----:B------:R-:W-:Y:S02]  /*0400*/  USEL UR7, UR7, URZ, UP0 ;  /* 0x000000ff07077287 */ /* 0x000fe40008000000 */
[----:B------:R-:W-:-:S02]  /*0410*/  USEL UR8, UR8, URZ, UP0 ;  /* 0x000000ff08087287 */ /* 0x000fc40008000000 */
[----:B------:R-:W-:Y:S01]  /*0420*/  UISETP.GE.AND.EX UP1, UPT, UR11, UR15, UPT, UP4 ;  /* 0x0000000f0b00728c */ /* 0x000fe2000bf26340 */
[----:B------:R-:W-:Y:S01]  /*0430*/  IMAD.U32 R23, RZ, RZ, UR9 ;  /* 0x00000009ff177e24 */ /* 0x000fe2000f8e00ff */
[----:B------:R-:W-:Y:S01]  /*0440*/  UIADD3.X UR6, UPT, UPT, UR11, ~UR15, URZ, UP3, !UPT ;  /* 0x8000000f0b067290 */ /* 0x000fe20009ffe4ff */
[----:B------:R-:W-:Y:S01]  /*0450*/  IMAD.U32 R18, RZ, RZ, UR7 ;  /* 0x00000007ff127e24 */ /* 0x000fe2000f8e00ff */
[----:B------:R-:W-:Y:S01]  /*0460*/  USEL UR10, UR11, UR15, UP2 ;  /* 0x0000000f0b0a7287 */ /* 0x000fe20009000000 */
[----:B------:R-:W-:Y:S01]  /*0470*/  IMAD.U32 R19, RZ, RZ, UR8 ;  /* 0x00000008ff137e24 */ /* 0x000fe2000f8e00ff */
[----:B------:R-:W-:Y:S02]  /*0480*/  UIADD3 UR14, UP0, UPT, -UR9, UR26, URZ ;  /* 0x0000001a090e7290 */ /* 0x000fe4000ff1e1ff */
[----:B------:R-:W-:Y:S02]  /*0490*/  USEL UR5, UR5, URZ, UP1 ;  /* 0x000000ff05057287 */ /* 0x000fe40008800000 */
[----:B------:R-:W-:Y:S01]  /*04a0*/  USEL UR6, UR6, URZ, UP1 ;  /* 0x000000ff06067287 */ /* 0x000fe20008800000 */
[----:B------:R-:W-:Y:S01]  /*04b0*/  IMAD.U32 R22, RZ, RZ, UR10 ;  /* 0x0000000aff167e24 */ /* 0x000fe2000f8e00ff */
[----:B------:R-:W-:Y:S01]  /*04c0*/  UIADD3.X UR9, UPT, UPT, ~UR10, UR11, URZ, UP0, !UPT ;  /* 0x0000000b0a097290 */ /* 0x000fe200087fe5ff */
[----:B------:R-:W-:-:S02]  /*04d0*/  IMAD.U32 R21, RZ, RZ, UR14 ;  /* 0x0000000eff157e24 */ /* 0x000fc4000f8e00ff */
[----:B------:R-:W-:Y:S02]  /*04e0*/  IMAD.U32 R16, RZ, RZ, UR5 ;  /* 0x00000005ff107e24 */ /* 0x000fe4000f8e00ff */
[----:B------:R-:W-:Y:S02]  /*04f0*/  IMAD.U32 R17, RZ, RZ, UR6 ;  /* 0x00000006ff117e24 */ /* 0x000fe4000f8e00ff */
[----:B-1----:R-:W-:-:S07]  /*0500*/  IMAD.U32 R20, RZ, RZ, UR9 ;  /* 0x00000009ff147e24 */ /* 0x002fce000f8e00ff */
.L_x_6:
[----:B------:R-:W0:Y:S01]  /*0510*/  LDC.64 R6, c[0x0][0x398] ;  /* 0x0000e600ff067b82 */ /* 0x000e220000000a00 */
[C---:B------:R-:W-:Y:S01]  /*0520*/  ISETP.LT.U32.AND P1, PT, R23.reuse, 0x1, PT ;  /* 0x000000011700780c */ /* 0x040fe20003f21070 */
[----:B------:R-:W-:Y:S01]  /*0530*/  IMAD.MOV.U32 R15, RZ, RZ, R23 ;  /* 0x000000ffff0f7224 */ /* 0x000fe200078e0017 */
[C---:B------:R-:W-:Y:S01]  /*0540*/  LEA R4, P2, R23.reuse, R2, 0x2 ;  /* 0x0000000217047211 */ /* 0x040fe200078410ff */
[--C-:B------:R-:W-:Y:S02]  /*0550*/  IMAD.MOV.U32 R14, RZ, RZ, R22.reuse ;  /* 0x000000ffff0e7224 */ /* 0x100fe400078e0016 */
[----:B------:R-:W-:Y:S01]  /*0560*/  IMAD.MOV.U32 R13, RZ, RZ, R21 ;  /* 0x000000ffff0d7224 */ /* 0x000fe200078e0015 */
[----:B------:R-:W-:Y:S01]  /*0570*/  LEA.HI.X R5, R23, R3, R22, 0x2, P2 ;  /* 0x0000000317057211 */ /* 0x000fe200010f1416 */
[----:B------:R-:W1:Y:S01]  /*0580*/  LDC.64 R8, c[0x0][0x390] ;  /* 0x0000e400ff087b82 */ /* 0x000e620000000a00 */
[----:B------:R-:W-:Y:S01]  /*0590*/  IMAD.MOV.U32 R12, RZ, RZ, R20 ;  /* 0x000000ffff0c7224 */ /* 0x000fe200078e0014 */
[----:B0-----:R-:W-:-:S04]  /*05a0*/  ISETP.GE.U32.AND P0, PT, R21, R6, PT ;  /* 0x000000061500720c */ /* 0x001fc80003f06070 */
[----:B------:R-:W-:-:S04]  /*05b0*/  ISETP.GE.AND.EX P0, PT, R20, R7, PT, P0 ;  /* 0x000000071400720c */ /* 0x000fc80003f06300 */
[----:B------:R-:W-:Y:S02]  /*05c0*/  ISETP.LT.OR.EX P0, PT, R22, RZ, P0, P1 ;  /* 0x000000ff1600720c */ /* 0x000fe40000701710 */
[----:B-1----:R-:W-:-:S04]  /*05d0*/  LEA R8, P3, R21, R8, 0x2 ;  /* 0x0000000815087211 */ /* 0x002fc800078610ff */
[----:B------:R-:W-:-:S07]  /*05e0*/  LEA.HI.X R9, R21, R9, R20, 0x2, P3 ;  /* 0x0000000915097211 */ /* 0x000fce00018f1414 */
[----:B------:R-:W-:Y:S05]  /*05f0*/  @P0 BRA `(.L_x_4) ;  /* 0x0000000000400947 */ /* 0x000fea0003800000 */
[----:B------:R-:W2:Y:S04]  /*0600*/  LDG.E R10, desc[UR24][R4.64+-0x4] ;  /* 0xfffffc18040a7981 */ /* 0x000ea8000c1e1900 */
[----:B------:R-:W2:Y:S02]  /*0610*/  LDG.E R11, desc[UR24][R8.64] ;  /* 0x00000018080b7981 */ /* 0x000ea4000c1e1900 */
[----:B--2---:R-:W-:-:S13]  /*0620*/  FSETP.GT.AND P0, PT, R10, R11, PT ;  /* 0x0000000b0a00720b */ /* 0x004fda0003f04000 */
[----:B------:R-:W-:Y:S05]  /*0630*/  @!P0 BRA `(.L_x_4) ;  /* 0x0000000000308947 */ /* 0x000fea0003800000 */
[----:B------:R-:W-:Y:S01]  /*0640*/  IADD3 R4, P0, P1, R23, 0x1, -R18 ;  /* 0x0000000117047810 */ /* 0x000fe2000791e812 */
[----:B------:R-:W-:Y:S01]  /*0650*/  IMAD.MOV.U32 R16, RZ, RZ, R13 ;  /* 0x000000ffff107224 */ /* 0x000fe200078e000d */
[----:B------:R-:W-:Y:S01]  /*0660*/  UPLOP3.LUT UP0, UPT, UPT, UPT, UPT, 0x40, 0x4 ;  /* 0x000000000004789c */ /* 0x000fe20003f0e870 */
[----:B------:R-:W-:Y:S01]  /*0670*/  IMAD.MOV.U32 R17, RZ, RZ, R12 ;  /* 0x000000ffff117224 */ /* 0x000fe200078e000c */
[----:B------:R-:W-:-:S04]  /*0680*/  IADD3.X R5, PT, PT, R22, RZ, ~R19, P0, P1 ;  /* 0x000000ff16057210 */ /* 0x000fc800007e2c13 */
[--C-:B------:R-:W-:Y:S02]  /*0690*/  SHF.R.S64 R4, R4, 0x1, R5.reuse ;  /* 0x0000000104047819 */ /* 0x100fe40000001005 */
[----:B------:R-:W-:Y:S02]  /*06a0*/  SHF.R.S32.HI R5, RZ, 0x1, R5 ;  /* 0x00000001ff057819 */ /* 0x000fe40000011405 */
[C---:B------:R-:W-:Y:S02]  /*06b0*/  IADD3 R21, P0, PT, R4.reuse, R21, RZ ;  /* 0x0000001504157210 */ /* 0x040fe40007f1e0ff */
[----:B------:R-:W-:-:S03]  /*06c0*/  IADD3 R23, P1, PT, -R4, R23, RZ ;  /* 0x0000001704177210 */ /* 0x000fc60007f3e1ff */
[----:B------:R-:W-:Y:S02]  /*06d0*/  IMAD.X R20, R5, 0x1, R20, P0 ;  /* 0x0000000105147824 */ /* 0x000fe400000e0614 */
[----:B------:R-:W-:Y:S01]  /*06e0*/  IMAD.X R22, R22, 0x1, ~R5, P1 ;  /* 0x0000000116167824 */ /* 0x000fe200008e0e05 */
[----:B------:R-:W-:Y:S07]  /*06f0*/  BRA `(.L_x_5) ;  /* 0x0000000000587947 */ /* 0x000fee0003800000 */
.L_x_4:
[----:B------:R-:W0:Y:S01]  /*0700*/  LDC.64 R10, c[0x0][0x388] ;  /* 0x0000e200ff0a7b82 */ /* 0x000e220000000a00 */
[----:B------:R-:W-:Y:S01]  /*0710*/  ISETP.LT.U32.AND P1, PT, R21, 0x1, PT ;  /* 0x000000011500780c */ /* 0x000fe20003f21070 */
[----:B------:R-:W-:Y:S01]  /*0720*/  UPLOP3.LUT UP0, UPT, UPT, UPT, UPT, 0x80, 0x8 ;  /* 0x000000000008789c */ /* 0x000fe20003f0f070 */
[----:B0-----:R-:W-:-:S04]  /*0730*/  ISETP.GE.U32.AND P0, PT, R23, R10, PT ;  /* 0x0000000a1700720c */ /* 0x001fc80003f06070 */
[----:B------:R-:W-:-:S04]  /*0740*/  ISETP.GE.AND.EX P0, PT, R22, R11, PT, P0 ;  /* 0x0000000b1600720c */ /* 0x000fc80003f06300 */
[----:B------:R-:W-:-:S13]  /*0750*/  ISETP.LT.OR.EX P0, PT, R20, RZ, P0, P1 ;  /* 0x000000ff1400720c */ /* 0x000fda0000701710 */
[----:B------:R-:W-:Y:S05]  /*0760*/  @P0 BRA `(.L_x_5) ;  /* 0x00000000003c0947 */ /* 0x000fea0003800000 */
[----:B------:R-:W2:Y:S04]  /*0770*/  LDG.E R8, desc[UR24][R8.64+-0x4] ;  /* 0xfffffc1808087981 */ /* 0x000ea8000c1e1900 */
[----:B------:R-:W2:Y:S02]  /*0780*/  LDG.E R5, desc[UR24][R4.64] ;  /* 0x0000001804057981 */ /* 0x000ea4000c1e1900 */
[----:B--2---:R-:W-:-:S13]  /*0790*/  FSETP.GE.AND P0, PT, R8, R5, PT ;  /* 0x000000050800720b */ /* 0x004fda0003f06000 */
        /* <DEDUP_REMOVED lines=8> */
[C---:B------:R-:W-:Y:S02]  /*0820*/  IADD3 R21, P1, PT, -R4.reuse, R13, RZ ;  /* 0x0000000d04157210 */ /* 0x040fe40007f3e1ff */
[----:B------:R-:W-:-:S03]  /*0830*/  IADD3 R23, P0, PT, R4, R15, RZ ;  /* 0x0000000f04177210 */ /* 0x000fc60007f1e0ff */
[----:B------:R-:W-:Y:S02]  /*0840*/  IMAD.X R20, R12, 0x1, ~R5, P1 ;  /* 0x000000010c147824 */ /* 0x000fe400008e0e05 */
[----:B------:R-:W-:-:S08]  /*0850*/  IMAD.X R22, R5, 0x1, R14, P0 ;  /* 0x0000000105167824 */ /* 0x000fd000000e060e */
.L_x_5:
[----:B------:R-:W-:Y:S05]  /*0860*/  BRA.U !UP0, `(.L_x_6) ;  /* 0xfffffffd08287547 */ /* 0x000fea000b83ffff */
[----:B------:R-:W0:Y:S01]  /*0870*/  S2UR UR6, SR_CgaCtaId ;  /* 0x00000000000679c3 */ /* 0x000e220000008800 */
[----:B------:R-:W1:Y:S01]  /*0880*/  LDCU.64 UR8, c[0x0][0x388] ;  /* 0x00007100ff0877ac */ /* 0x000e620008000a00 */
[----:B------:R-:W-:Y:S01]  /*0890*/  IMAD.MOV.U32 R8, RZ, RZ, R23 ;  /* 0x000000ffff087224 */ /* 0x000fe200078e0017 */
[C---:B------:R-:W-:Y:S01]  /*08a0*/  ISETP.LE.U32.AND P0, PT, R6.reuse, UR12, PT ;  /* 0x0000000c06007c0c */ /* 0x040fe2000bf03070 */
[----:B------:R-:W-:Y:S01]  /*08b0*/  IMAD.MOV.U32 R9, RZ, RZ, R22 ;  /* 0x000000ffff097224 */ /* 0x000fe200078e0016 */
[----:B------:R-:W-:Y:S01]  /*08c0*/  UMOV UR5, 0x400 ;  /* 0x0000040000057882 */ /* 0x000fe20000000000 */
[----:B------:R-:W-:Y:S01]  /*08d0*/  IMAD.U32 R10, RZ, RZ, UR13 ;  /* 0x0000000dff0a7e24 */ /* 0x000fe2000f8e00ff */
[----:B------:R-:W-:Y:S01]  /*08e0*/  IADD3 R6, P1, PT, -R6, UR12, RZ ;  /* 0x0000000c06067c10 */ /* 0x000fe2000ff3e1ff */
[----:B------:R-:W2:Y:S03]  /*08f0*/  LDC.64 R4, c[0x0][0x380] ;  /* 0x0000e000ff047b82 */ /* 0x000ea60000000a00 */
[----:B------:R-:W-:-:S02]  /*0900*/  ISETP.GE.AND.EX P0, PT, R10, R7, PT, P0 ;  /* 0x000000070a00720c */ /* 0x000fc40003f06300 */
[----:B------:R-:W-:Y:S02]  /*0910*/  IADD3.X R7, PT, PT, ~R7, UR13, RZ, P1, !PT ;  /* 0x0000000d07077c10 */ /* 0x000fe40008ffe5ff */
[----:B------:R-:W-:Y:S01]  /*0920*/  SEL R18, R6, RZ, P0 ;  /* 0x000000ff06127207 */ /* 0x000fe20000000000 */
[----:B------:R-:W3:Y:S01]  /*0930*/  LDC.64 R2, c[0x0][0x388] ;  /* 0x0000e200ff027b82 */ /* 0x000ee20000000a00 */
[----:B------:R-:W-:Y:S01]  /*0940*/  SEL R19, R7, RZ, P0 ;  /* 0x000000ff07137207 */ /* 0x000fe20000000000 */
[----:B-1----:R-:W-:Y:S02]  /*0950*/  UISETP.LT.U32.AND UP1, UPT, UR12, UR8, UPT ;  /* 0x000000080c00728c */ /* 0x002fe4000bf21070 */
[----:B------:R-:W-:Y:S02]  /*0960*/  UISETP.GE.U32.AND UP0, UPT, UR12, UR8, UPT ;  /* 0x000000080c00728c */ /* 0x000fe4000bf06070 */
[----:B------:R-:W-:Y:S02]  /*0970*/  UISETP.LT.AND.EX UP1, UPT, UR13, UR9, UPT, UP1 ;  /* 0x000000090d00728c */ /* 0x000fe4000bf21310 */
[----:B0-----:R-:W-:-:S02]  /*0980*/  ULEA UR5, UR6, UR5, 0x18 ;  /* 0x0000000506057291 */ /* 0x001fc4000f8ec0ff */
[----:B------:R-:W-:Y:S02]  /*0990*/  USEL UR7, UR12, UR8, UP1 ;  /* 0x000000080c077287 */ /* 0x000fe40008800000 */
[----:B------:R-:W-:-:S04]  /*09a0*/  UISETP.GE.AND.EX UP0, UPT, UR13, UR9, UPT, UP0 ;  /* 0x000000090d00728c */ /* 0x000fc8000bf06300 */
[----:B------:R-:W-:Y:S01]  /*09b0*/  IMAD.U32 R23, RZ, RZ, UR7 ;  /* 0x00000007ff177e24 */ /* 0x000fe2000f8e00ff */
[----:B------:R0:W-:Y:S01]  /*09c0*/  STS.64 [UR5], R8 ;  /* 0x00000008ff007988 */ /* 0x0001e20008000a05 */
[----:B------:R-:W-:Y:S02]  /*09d0*/  UIADD3 UR5, UP2, UPT, UR12, -UR8, URZ ;  /* 0x800000080c057290 */ /* 0x000fe4000ff5e0ff */
[----:B------:R-:W-:Y:S02]  /*09e0*/  USEL UR8, UR13, UR9, UP1 ;  /* 0x000000090d087287 */ /* 0x000fe40008800000 */
[----:B------:R-:W-:Y:S02]  /*09f0*/  UIADD3.X UR6, UPT, UPT, UR13, ~UR9, URZ, UP2, !UPT ;  /* 0x800000090d067290 */ /* 0x000fe400097fe4ff */
[----:B------:R-:W-:Y:S02]  /*0a00*/  UIADD3 UR9, UP1, UPT, -UR7, UR12, URZ ;  /* 0x0000000c07097290 */ /* 0x000fe4000ff3e1ff */
[----:B------:R-:W-:Y:S01]  /*0a10*/  USEL UR5, UR5, URZ, UP0 ;  /* 0x000000ff05057287 */ /* 0x000fe20008000000 */
[----:B------:R-:W-:Y:S01]  /*0a20*/  IMAD.U32 R22, RZ, RZ, UR8 ;  /* 0x00000008ff167e24 */ /* 0x000fe2000f8e00ff */
[----:B------:R-:W-:-:S02]  /*0a30*/  USEL UR6, UR6, URZ, UP0 ;  /* 0x000000ff06067287 */ /* 0x000fc40008000000 */
[----:B------:R-:W-:Y:S01]  /*0a40*/  UIADD3.X UR10, UPT, UPT, ~UR8, UR13, URZ, UP1, !UPT ;  /* 0x0000000d080a7290 */ /* 0x000fe20008ffe5ff */
[----:B------:R-:W-:Y:S02]  /*0a50*/  IMAD.U32 R21, RZ, RZ, UR9 ;  /* 0x00000009ff157e24 */ /* 0x000fe4000f8e00ff */
[----:B------:R-:W-:Y:S02]  /*0a60*/  IMAD.U32 R16, RZ, RZ, UR5 ;  /* 0x00000005ff107e24 */ /* 0x000fe4000f8e00ff */
[----:B------:R-:W-:Y:S02]  /*0a70*/  IMAD.U32 R17, RZ, RZ, UR6 ;  /* 0x00000006ff117e24 */ /* 0x000fe4000f8e00ff */
[----:B0-----:R-:W-:-:S07]  /*0a80*/  IMAD.U32 R20, RZ, RZ, UR10 ;  /* 0x0000000aff147e24 */ /* 0x001fce000f8e00ff */
.L_x_9:
[----:B------:R-:W0:Y:S01]  /*0a90*/  LDC.64 R6, c[0x0][0x398] ;  /* 0x0000e600ff067b82 */ /* 0x000e220000000a00 */
[----:B------:R-:W-:Y:S01]  /*0aa0*/  ISETP.LT.U32.AND P1, PT, R23, 0x1, PT ;  /* 0x000000011700780c */ /* 0x000fe20003f21070 */
[----:B------:R-:W-:Y:S02]  /*0ab0*/  IMAD.MOV.U32 R15, RZ, RZ, R23 ;  /* 0x000000ffff0f7224 */ /* 0x000fe400078e0017 */
[----:B------:R-:W-:Y:S02]  /*0ac0*/  IMAD.MOV.U32 R14, RZ, RZ, R22 ;  /* 0x000000ffff0e7224 */ /* 0x000fe400078e0016 */
[----:B------:R-:W-:Y:S02]  /*0ad0*/  IMAD.MOV.U32 R13, RZ, RZ, R21 ;  /* 0x000000ffff0d7224 */ /* 0x000fe400078e0015 */
[----:B------:R-:W1:Y:S01]  /*0ae0*/  LDC.64 R8, c[0x0][0x390] ;  /* 0x0000e400ff087b82 */ /* 0x000e620000000a00 */
[----:B------:R-:W-:Y:S01]  /*0af0*/  IMAD.MOV.U32 R12, RZ, RZ, R20 ;  /* 0x000000ffff0c7224 */ /* 0x000fe200078e0014 */
[----:B0-----:R-:W-:-:S02]  /*0b00*/  ISETP.GE.U32.AND P0, PT, R21, R6, PT ;  /* 0x000000061500720c */ /* 0x001fc40003f06070 */
[C---:B--2---:R-:W-:Y:S02]  /*0b10*/  LEA R6, P2, R23.reuse, R4, 0x2 ;  /* 0x0000000417067211 */ /* 0x044fe400078410ff */
[----:B------:R-:W-:Y:S02]  /*0b20*/  ISETP.GE.AND.EX P0, PT, R20, R7, PT, P0 ;  /* 0x000000071400720c */ /* 0x000fe40003f06300 */
[----:B------:R-:W-:Y:S02]  /*0b30*/  LEA.HI.X R7, R23, R5, R22, 0x2, P2 ;  /* 0x0000000517077211 */ /* 0x000fe400010f1416 */
        /* <DEDUP_REMOVED lines=20> */
.L_x_7:
[----:B---3--:R-:W-:Y:S01]  /*0c80*/  ISETP.GE.U32.AND P0, PT, R23, R2, PT ;  /* 0x000000021700720c */ /* 0x008fe20003f06070 */
[----:B------:R-:W-:Y:S01]  /*0c90*/  UPLOP3.LUT UP0, UPT, UPT, UPT, UPT, 0x80, 0x8 ;  /* 0x000000000008789c */ /* 0x000fe20003f0f070 */
[----:B------:R-:W-:Y:S02]  /*0ca0*/  ISETP.LT.U32.AND P1, PT, R21, 0x1, PT ;  /* 0x000000011500780c */ /* 0x000fe40003f21070 */
        /* <DEDUP_REMOVED lines=18> */
.L_x_8:
[----:B------:R-:W-:Y:S05]  /*0dd0*/  BRA.U !UP0, `(.L_x_9) ;  /* 0xfffffffd082c7547 */ /* 0x000fea000b83ffff */
[----:B------:R-:W0:Y:S01]  /*0de0*/  S2UR UR6, SR_CgaCtaId ;  /* 0x00000000000679c3 */ /* 0x000e220000008800 */
[----:B------:R-:W-:Y:S01]  /*0df0*/  UMOV UR5, 0x400 ;  /* 0x0000040000057882 */ /* 0x000fe20000000000 */
[----:B---3--:R-:W-:Y:S02]  /*0e00*/  IMAD.MOV.U32 R2, RZ, RZ, R23 ;  /* 0x000000ffff027224 */ /* 0x008fe400078e0017 */
[----:B------:R-:W-:Y:S01]  /*0e10*/  IMAD.MOV.U32 R3, RZ, RZ, R22 ;  /* 0x000000ffff037224 */ /* 0x000fe200078e0016 */
[----:B0-----:R-:W-:-:S09]  /*0e20*/  ULEA UR5, UR6, UR5, 0x18 ;  /* 0x0000000506057291 */ /* 0x001fd2000f8ec0ff */
[----:B------:R0:W-:Y:S03]  /*0e30*/  STS.64 [UR5+0x8], R2 ;  /* 0x00000802ff007988 */ /* 0x0001e60008000a05 */
.L_x_3:
[----:B------:R-:W-:Y:S05]  /*0e40*/  BSYNC.RECONVERGENT B0 ;  /* 0x0000000000007941 */ /* 0x000fea0003800200 */
.L_x_2:
[----:B------:R-:W1:Y:S08]  /*0e50*/  S2UR UR6, SR_CgaCtaId ;  /* 0x00000000000679c3 */ /* 0x000e700000008800 */
[----:B------:R-:W-:Y:S01]  /*0e60*/  BAR.SYNC.DEFER_BLOCKING 0x0 ;  /* 0x0000000000007b1d */ /* 0x000fe20000010000 */
[----:B------:R-:W-:-:S04]  /*0e70*/  UIADD3 UR28, UP0, UPT, UR12, -UR26, URZ ;  /* 0x8000001a0c1c7290 */ /* 0x000fc8000ff1e0ff */
[----:B------:R-:W-:Y:S01]  /*0e80*/  UIADD3.X UR29, UPT, UPT, UR13, ~UR11, URZ, UP0, !UPT ;  /* 0x8000000b0d1d7290 */ /* 0x000fe200087fe4ff */
[----:B------:R-:W-:Y:S01]  /*0e90*/  UMOV UR5, 0x400 ;  /* 0x0000040000057882 */ /* 0x000fe20000000000 */
[----:B------:R-:W2:Y:S01]  /*0ea0*/  LDCU UR8, c[0x0][0x3a8] ;  /* 0x00007500ff0877ac */ /* 0x000ea20008000800 */
[----:B-1----:R-:W-:Y:S02]  /*0eb0*/  ULEA UR5, UR6, UR5, 0x18 ;  /* 0x0000000506057291 */ /* 0x002fe4000f8ec0ff */
[----:B--2---:R-:W-:-:S04]  /*0ec0*/  UIADD3 UR23, UP2, UP0, UR8, -0x1, UR28 ;  /* 0xffffffff08177890 */ /* 0x004fc8000f85e01c */
[----:B------:R-:W-:-:S03]  /*0ed0*/  UIADD3.X UR14, UPT, UPT, URZ, -0x1, UR29, UP2, UP0 ;  /* 0xffffffffff0e7890 */ /* 0x000fc600097e041d */
[----:B------:R-:W1:Y:S01]  /*0ee0*/  LDS.128 R4, [UR5] ;  /* 0x00000005ff047984 */ /* 0x000e620008000c00 */
[----:B------:R-:W-:Y:S01]  /*0ef0*/  UISETP.NE.U32.AND UP0, UPT, UR14, URZ, UPT ;  /* 0x000000ff0e00728c */ /* 0x000fe2000bf05070 */
[----:B-1----:R-:W-:Y:S02]  /*0f00*/  R2UR UR20, R4 ;  /* 0x00000000041472ca */ /* 0x002fe400000e0000 */
[----:B------:R-:W-:Y:S02]  /*0f10*/  R2UR UR21, R5 ;  /* 0x00000000051572ca */ /* 0x000fe400000e0000 */
[----:B------:R-:W-:Y:S02]  /*0f20*/  R2UR UR6, R6 ;  /* 0x00000000060672ca */ /* 0x000fe400000e0000 */
[----:B------:R-:W-:-:S07]  /*0f30*/  R2UR UR7, R7 ;  /* 0x00000000070772ca */ /* 0x000fce00000e0000 */
[----:B------:R-:W-:-:S04]  /*0f40*/  UIADD3 UR10, UP3, UPT, -UR20, UR26, URZ ;  /* 0x0000001a140a7290 */ /* 0x000fc8000ff7e1ff */
[----:B------:R-:W-:Y:S02]  /*0f50*/  UIADD3.X UR22, UPT, UPT, ~UR21, UR11, URZ, UP3, !UPT ;  /* 0x0000000b15167290 */ /* 0x000fe40009ffe5ff */
[----:B------:R-:W-:Y:S02]  /*0f60*/  UIADD3 UR30, UP1, UPT, -UR20, UR6, URZ ;  /* 0x00000006141e7290 */ /* 0x000fe4000ff3e1ff */
[----:B------:R-:W-:Y:S02]  /*0f70*/  UIADD3 UR12, UP3, UP4, UR12, -UR10, -UR6 ;  /* 0x8000000a0c0c7290 */ /* 0x000fe4000fc7e806 */
[----:B------:R-:W-:Y:S02]  /*0f80*/  UIADD3.X UR31, UPT, UPT, ~UR21, UR7, URZ, UP1, !UPT ;  /* 0x00000007151f7290 */ /* 0x000fe40008ffe5ff */
[----:B------:R-:W-:Y:S01]  /*0f90*/  UIADD3.X UR13, UPT, UPT, UR13, ~UR22, ~UR7, UP3, UP4 ;  /* 0x800000160d0d7290 */ /* 0x000fe20009fe8c07 */
[----:B------:R-:W-:Y:S06]  /*0fa0*/  BAR.SYNC.DEFER_BLOCKING 0x0 ;  /* 0x0000000000007b1d */ /* 0x000fec0000010000 */
[----:B------:R-:W-:Y:S05]  /*0fb0*/  BRA.U UP0, `(.L_x_10) ;  /* 0x0000000100587547 */ /* 0x000fea000b800000 */
[----:B0-----:R-:W0:Y:S01]  /*0fc0*/  I2F.U32.RP R2, UR8 ;  /* 0x0000000800027d06 */ /* 0x001e220008209000 */
        /* <DEDUP_REMOVED lines=21> */
.L_x_10:
[----:B------:R-:W-:Y:S01]  /*1120*/  MOV R5, 0x1150 ;  /* 0x0000115000057802 */ /* 0x000fe20000000f00 */
[----:B------:R-:W1:Y:S06]  /*1130*/  LDCU UR15, c[0x0][0x3a8] ;  /* 0x00007500ff0f77ac */ /* 0x000e6c0008000800 */
[----:B01----:R-:W-:Y:S05]  /*1140*/  CALL.REL.NOINC `($__internal_0_$__cuda_sm20_div_s64) ;  /* 0x0000004400607944 */ /* 0x003fea0003c00000 */
[----:B------:R-:W-:Y:S01]  /*1150*/  UMOV UR4, UR6 ;  /* 0x0000000600047c82 */ /* 0x000fe20008000000 */
[----:B------:R-:W-:-:S05]  /*1160*/  UMOV UR5, UR7 ;  /* 0x0000000700057c82 */ /* 0x000fca0008000000 */
.L_x_11:
[----:B------:R-:W-:-:S04]  /*1170*/  UISETP.GE.U32.AND UP0, UPT, UR4, 0x1, UPT ;  /* 0x000000010400788c */ /* 0x000fc8000bf06070 */
[----:B------:R-:W-:-:S06]  /*1180*/  UISETP.GE.AND.EX UP0, UPT, UR5, URZ, UPT, UP0 ;  /* 0x000000ff0500728c */ /* 0x000fcc000bf06300 */
[----:B------:R-:W-:-:S13]  /*1190*/  PLOP3.LUT P0, PT, PT, PT, UP0, 0x80, 0x8 ;  /* 0x000000000008781c */ /* 0x000fda0003f0f008 */
[----:B------:R-:W-:Y:S05]  /*11a0*/  @!P0 EXIT ;  /* 0x000000000000894d */ /* 0x000fea0003800000 */
[----:B------:R-:W0:Y:S01]  /*11b0*/  S2UR UR9, SR_CgaCtaId ;  /* 0x00000000000979c3 */ /* 0x000e220000008800 */
[----:B------:R-:W1:Y:S01]  /*11c0*/  LDCU UR16, c[0x0][0x3a8] ;  /* 0x00007500ff1077ac */ /* 0x000e620008000800 */
[----:B------:R-:W-:Y:S01]  /*11d0*/  CS2R R20, SRZ ;  /* 0x0000000000147805 */ /* 0x000fe2000001ff00 */
[----:B------:R-:W-:Y:S01]  /*11e0*/  IMAD.MOV.U32 R17, RZ, RZ, RZ ;  /* 0x000000ffff117224 */ /* 0x000fe200078e00ff */
[----:B------:R-:W-:Y:S01]  /*11f0*/  CS2R R26, SRZ ;  /* 0x00000000001a7805 */ /* 0x000fe2000001ff00 */
[----:B------:R-:W2:Y:S01]  /*1200*/  LDCU UR14, c[0x0][0x3a8] ;  /* 0x00007500ff0e77ac */ /* 0x000ea20008000800 */
[----:B------:R-:W-:Y:S01]  /*1210*/  IMAD.MOV.U32 R22, RZ, RZ, RZ ;  /* 0x000000ffff167224 */ /* 0x000fe200078e00ff */
[----:B------:R-:W-:Y:S01]  /*1220*/  CS2R R24, SRZ ;  /* 0x0000000000187805 */ /* 0x000fe2000001ff00 */
[----:B------:R-:W-:Y:S01]  /*1230*/  IMAD.MOV.U32 R2, RZ, RZ, RZ ;  /* 0x000000ffff027224 */ /* 0x000fe200078e00ff */
[----:B------:R-:W-:Y:S01]  /*1240*/  UMOV UR8, 0x400 ;  /* 0x0000040000087882 */ /* 0x000fe20000000000 */
[----:B------:R-:W-:Y:S01]  /*1250*/  IMAD.MOV.U32 R4, RZ, RZ, RZ ;  /* 0x000000ffff047224 */ /* 0x000fe200078e00ff */
[----:B------:R-:W3:Y:S01]  /*1260*/  LDCU UR35, c[0x0][0x360] ;  /* 0x00006c00ff2377ac */ /* 0x000ee20008000800 */
[----:B------:R-:W-:Y:S01]  /*1270*/  UMOV UR7, URZ ;  /* 0x000000ff00077c82 */ /* 0x000fe20008000000 */
[----:B------:R-:W-:Y:S01]  /*1280*/  UMOV UR6, URZ ;  /* 0x000000ff00067c82 */ /* 0x000fe20008000000 */
[----:B-1----:R-:W-:-:S04]  /*1290*/  IADD3 R3, P0, PT, R0, UR16, RZ ;  /* 0x0000001000037c10 */ /* 0x002fc8000ff1e0ff */
[C---:B------:R-:W-:Y:S01]  /*12a0*/  IADD3 R5, P1, PT, R3.reuse, UR20, RZ ;  /* 0x0000001403057c10 */ /* 0x040fe2000ff3e0ff */
[----:B------:R-:W-:Y:S01]  /*12b0*/  IMAD.X R7, RZ, RZ, RZ, P0 ;  /* 0x000000ffff077224 */ /* 0x000fe200000e06ff */
[----:B0-----:R-:W-:Y:S01]  /*12c0*/  ULEA UR8, UR9, UR8, 0x18 ;  /* 0x0000000809087291 */ /* 0x001fe2000f8ec0ff */
[----:B------:R-:W-:Y:S01]  /*12d0*/  IADD3 R6, P2, PT, R3, UR10, RZ ;  /* 0x0000000a03067c10 */ /* 0x000fe2000ff5e0ff */
[----:B--2---:R-:W-:Y:S01]  /*12e0*/  IMAD.U32 R23, RZ, RZ, UR14 ;  /* 0x0000000eff177e24 */ /* 0x004fe2000f8e00ff */
[----:B------:R-:W-:Y:S01]  /*12f0*/  UMOV UR9, URZ ;  /* 0x000000ff00097c82 */ /* 0x000fe20008000000 */
[----:B------:R-:W-:Y:S01]  /*1300*/  IMAD.U32 R19, RZ, RZ, UR14 ;  /* 0x0000000eff137e24 */ /* 0x000fe2000f8e00ff */
[C---:B------:R-:W-:Y:S01]  /*1310*/  IADD3.X R9, PT, PT, R7.reuse, UR21, RZ, P1, !PT ;  /* 0x0000001507097c10 */ /* 0x040fe20008ffe4ff */
[----:B------:R-:W-:Y:S01]  /*1320*/  ULEA UR16, UR16, UR8, 0x2 ;  /* 0x0000000810107291 */ /* 0x000fe2000f8e10ff */
[----:B------:R-:W-:Y:S02]  /*1330*/  IADD3.X R8, PT, PT, R7, UR22, RZ, P2, !PT ;  /* 0x0000001607087c10 */ /* 0x000fe400097fe4ff */
[----:B---3--:R-:W-:-:S09]  /*1340*/  UMOV UR8, URZ ;  /* 0x000000ff00087c82 */ /* 0x008fd20008000000 */
.L_x_109:
[----:B------:R-:W-:Y:S01]  /*1350*/  ISETP.GE.U32.AND P0, PT, R19, 0x1, PT ;  /* 0x000000011300780c */ /* 0x000fe20003f06070 */
[----:B------:R-:W0:Y:S01]  /*1360*/  LDCU UR36, c[0x0][0x3a8] ;  /* 0x00007500ff2477ac */ /* 0x000e220008000800 */
[----:B------:R-:W-:Y:S02]  /*1370*/  BSSY.RECONVERGENT B0, `(.L_x_12) ;  /* 0x0000041000007945 */ /* 0x000fe40003800200 */
[----:B------:R-:W-:Y:S01]  /*1380*/  ISETP.GE.AND.EX P0, PT, R17, RZ, PT, P0 ;  /* 0x000000ff1100720c */ /* 0x000fe20003f06300 */
[----:B------:R-:W1:Y:S01]  /*1390*/  LDCU UR17, c[0x0][0x3a8] ;  /* 0x00007500ff1177ac */ /* 0x000e620008000800 */
[----:B------:R-:W2:Y:S01]  /*13a0*/  LDCU.64 UR32, c[0x0][0x380] ;  /* 0x00007000ff2077ac */ /* 0x000ea20008000a00 */
[----:B------:R-:W-:-:S10]  /*13b0*/  UMOV UR10, URZ ;  /* 0x000000ff000a7c82 */ /* 0x000fd40008000000 */
[----:B------:R-:W-:Y:S05]  /*13c0*/  @!P0 BRA `(.L_x_13) ;  /* 0x0000000000ec8947 */ /* 0x000fea0003800000 */
[----:B------:R-:W-:Y:S01]  /*13d0*/  IADD3 R18, P0, PT, -R2, UR30, RZ ;  /* 0x0000001e02127c10 */ /* 0x000fe2000ff1e1ff */
[----:B------:R-:W-:Y:S01]  /*13e0*/  IMAD.MOV.U32 R33, RZ, RZ, RZ ;  /* 0x000000ffff217224 */ /* 0x000fe200078e00ff */
[C---:B------:R-:W-:Y:S02]  /*13f0*/  IADD3 R15, P1, P2, -R19.reuse, R5, R2 ;  /* 0x00000005130f7210 */ /* 0x040fe40007a3e102 */
[----:B------:R-:W-:Y:S02]  /*1400*/  CS2R R30, SRZ ;  /* 0x00000000001e7805 */ /* 0x000fe4000001ff00 */
[----:B------:R-:W-:Y:S02]  /*1410*/  IADD3 R13, P3, P4, -R19, R3, R24 ;  /* 0x00000003130d7210 */ /* 0x000fe40007c7e118 */
[----:B------:R-:W-:Y:S02]  /*1420*/  IADD3.X R16, PT, PT, ~R4, UR31, RZ, P0, !PT ;  /* 0x0000001f04107c10 */ /* 0x000fe400087fe5ff */
[----:B------:R-:W-:-:S02]  /*1430*/  IADD3.X R14, PT, PT, ~R17, R9, R4, P1, P2 ;  /* 0x00000009110e7210 */ /* 0x000fc40000fe4504 */
[----:B------:R-:W-:-:S07]  /*1440*/  IADD3.X R12, PT, PT, ~R17, R7, R25, P3, P4 ;  /* 0x00000007110c7210 */ /* 0x000fce0001fe8519 */
.L_x_19:
[----:B---3--:R-:W-:Y:S01]  /*1450*/  IMAD.IADD R10, R0, 0x1, R33 ;  /* 0x00000001000a7824 */ /* 0x008fe200078e0221 */
[----:B------:R-:W-:Y:S04]  /*1460*/  BSSY.RECONVERGENT B1, `(.L_x_14) ;  /* 0x000002c000017945 */ /* 0x000fe80003800200 */
[-C--:B------:R-:W-:Y:S02]  /*1470*/  ISETP.GT.U32.AND P0, PT, R19, R10.reuse, PT ;  /* 0x0000000a1300720c */ /* 0x080fe40003f04070 */
[----:B------:R-:W-:Y:S02]  /*1480*/  ISETP.LE.U32.AND P1, PT, R18, R10, PT ;  /* 0x0000000a1200720c */ /* 0x000fe40003f23070 */
[----:B------:R-:W-:-:S04]  /*1490*/  ISETP.GT.U32.AND.EX P0, PT, R17, RZ, PT, P0 ;  /* 0x000000ff1100720c */ /* 0x000fc80003f04100 */
[----:B------:R-:W-:-:S13]  /*14a0*/  ISETP.LE.OR.EX P0, PT, R16, RZ, !P0, P1 ;  /* 0x000000ff1000720c */ /* 0x000fda0004703710 */
[----:B------:R-:W-:Y:S05]  /*14b0*/  @P0 BRA `(.L_x_15) ;  /* 0x0000000000980947 */ /* 0x000fea0003800000 */
[----:B------:R-:W-:-:S05]  /*14c0*/  IADD3 R11, P0, PT, R30, R15, RZ ;  /* 0x0000000f1e0b7210 */ /* 0x000fca0007f1e0ff */
[----:B------:R-:W-:Y:S01]  /*14d0*/  IMAD.X R28, R31, 0x1, R14, P0 ;  /* 0x000000011f1c7824 */ /* 0x000fe200000e060e */
[----:B--2---:R-:W-:-:S04]  /*14e0*/  LEA R10, P0, R11, UR32, 0x2 ;  /* 0x000000200b0a7c11 */ /* 0x004fc8000f8010ff */
[----:B------:R-:W-:-:S06]  /*14f0*/  LEA.HI.X R11, R11, UR33, R28, 0x2, P0 ;  /* 0x000000210b0b7c11 */ /* 0x000fcc00080f141c */
[----:B------:R2:W5:Y:S01]  /*1500*/  LDG.E R11, desc[UR24][R10.64] ;  /* 0x000000180a0b7981 */ /* 0x000562000c1e1900 */
[----:B------:R-:W-:Y:S01]  /*1510*/  IADD3 R35, P0, PT, R30, R13, RZ ;  /* 0x0000000d1e237210 */ /* 0x000fe20007f1e0ff */
[----:B------:R-:W-:Y:S04]  /*1520*/  BSSY.RECONVERGENT B2, `(.L_x_16) ;  /* 0x000001a000027945 */ /* 0x000fe80003800200 */
[----:B------:R-:W-:-:S05]  /*1530*/  IMAD.X R44, R31, 0x1, R12, P0 ;  /* 0x000000011f2c7824 */ /* 0x000fca00000e060c */
[----:B------:R-:W-:-:S13]  /*1540*/  ISETP.NE.U32.AND P0, PT, R44, RZ, PT ;  /* 0x000000ff2c00720c */ /* 0x000fda0003f05070 */
[----:B--2---:R-:W-:Y:S05]  /*1550*/  @P0 BRA `(.L_x_17) ;  /* 0x0000000000480947 */ /* 0x004fea0003800000 */
[----:B-1----:R-:W1:Y:S01]  /*1560*/  I2F.U32.RP R30, UR17 ;  /* 0x00000011001e7d06 */ /* 0x002e620008209000 */
[----:B------:R-:W-:-:S07]  /*1570*/  ISETP.NE.U32.AND P1, PT, RZ, UR17, PT ;  /* 0x00000011ff007c0c */ /* 0x000fce000bf25070 */
[----:B-1----:R-:W1:Y:S02]  /*1580*/  MUFU.RCP R30, R30 ;  /* 0x0000001e001e7308 */ /* 0x002e640000001000 */
[----:B-1----:R-:W-:-:S06]  /*1590*/  VIADD R28, R30, 0xffffffe ;  /* 0x0ffffffe1e1c7836 */ /* 0x002fcc0000000000 */
[----:B------:R1:W2:Y:S02]  /*15a0*/  F2I.FTZ.U32.TRUNC.NTZ R29, R28 ;  /* 0x0000001c001d7305 */ /* 0x0002a4000021f000 */
[----:B-1----:R-:W-:Y:S02]  /*15b0*/  IMAD.MOV.U32 R28, RZ, RZ, RZ ;  /* 0x000000ffff1c7224 */ /* 0x002fe400078e00ff */
[----:B--2---:R-:W-:-:S04]  /*15c0*/  IMAD.MOV R37, RZ, RZ, -R29 ;  /* 0x000000ffff257224 */ /* 0x004fc800078e0a1d */
[----:B------:R-:W-:-:S04]  /*15d0*/  IMAD R37, R37, UR17, RZ ;  /* 0x0000001125257c24 */ /* 0x000fc8000f8e02ff */
[----:B------:R-:W-:-:S06]  /*15e0*/  IMAD.HI.U32 R10, R29, R37, R28 ;  /* 0x000000251d0a7227 */ /* 0x000fcc00078e001c */
[----:B------:R-:W-:-:S04]  /*15f0*/  IMAD.HI.U32 R10, R10, R35, RZ ;  /* 0x000000230a0a7227 */ /* 0x000fc800078e00ff */
[----:B------:R-:W-:-:S04]  /*1600*/  IMAD.MOV R10, RZ, RZ, -R10 ;  /* 0x000000ffff0a7224 */ /* 0x000fc800078e0a0a */
[----:B------:R-:W-:-:S05]  /*1610*/  IMAD R10, R10, UR17, R35 ;  /* 0x000000110a0a7c24 */ /* 0x000fca000f8e0223 */
[----:B------:R-:W-:-:S13]  /*1620*/  ISETP.GE.U32.AND P0, PT, R10, UR17, PT ;  /* 0x000000110a007c0c */ /* 0x000fda000bf06070 */
[----:B------:R-:W-:-:S05]  /*1630*/  @P0 VIADD R10, R10, -UR17 ;  /* 0x800000110a0a0c36 */ /* 0x000fca0008000000 */
[----:B------:R-:W-:-:S13]  /*1640*/  ISETP.GE.U32.AND P0, PT, R10, UR17, PT ;  /* 0x000000110a007c0c */ /* 0x000fda000bf06070 */
[----:B------:R-:W-:Y:S01]  /*1650*/  @P0 VIADD R10, R10, -UR17 ;  /* 0x800000110a0a0c36 */ /* 0x000fe20008000000 */
[----:B------:R-:W-:Y:S01]  /*1660*/  @!P1 LOP3.LUT R10, RZ, UR17, RZ, 0x33, !PT ;  /* 0x00000011ff0a9c12 */ /* 0x000fe2000f8e33ff */
[----:B------:R-:W-:Y:S06]  /*1670*/  BRA `(.L_x_18) ;  /* 0x0000000000107947 */ /* 0x000fec0003800000 */
.L_x_17:
[----:B------:R-:W-:Y:S01]  /*1680*/  IMAD.MOV.U32 R10, RZ, RZ, R35 ;  /* 0x000000ffff0a7224 */ /* 0x000fe200078e0023 */
[----:B------:R-:W-:-:S07]  /*1690*/  MOV R40, 0x16b0 ;  /* 0x000016b000287802 */ /* 0x000fce0000000f00 */
[----:B01---5:R-:W-:Y:S05]  /*16a0*/  CALL.REL.NOINC `($__internal_1_$__cuda_sm20_rem_s64) ;  /* 0x00000044006c7944 */ /* 0x023fea0003c00000 */
[----:B------:R-:W-:-:S07]  /*16b0*/  IMAD.MOV.U32 R10, RZ, RZ, R28 ;  /* 0x000000ffff0a7224 */ /* 0x000fce00078e001c */
.L_x_18:
[----:B0-----:R-:W-:Y:S05]  /*16c0*/  BSYNC.RECONVERGENT B2 ;  /* 0x0000000000027941 */ /* 0x001fea0003800200 */
.L_x_16:
[----:B------:R-:W0:Y:S01]  /*16d0*/  S2UR UR15, SR_CgaCtaId ;  /* 0x00000000000f79c3 */ /* 0x000e220000008800 */
[----:B------:R-:W-:Y:S02]  /*16e0*/  UMOV UR14, 0x400 ;  /* 0x00000400000e7882 */ /* 0x000fe40000000000 */
[----:B0-----:R-:W-:-:S06]  /*16f0*/  ULEA UR14, UR15, UR14, 0x18 ;  /* 0x0000000e0f0e7291 */ /* 0x001fcc000f8ec0ff */
[----:B------:R-:W-:-:S05]  /*1700*/  LEA R10, R10, UR14, 0x2 ;  /* 0x0000000e0a0a7c11 */ /* 0x000fca000f8e10ff */
[----:B-----5:R3:W-:Y:S02]  /*1710*/  STS [R10], R11 ;  /* 0x0000000b0a007388 */ /* 0x0207e40000000800 */
.L_x_15:
[----:B012---:R-:W-:Y:S05]  /*1720*/  BSYNC.RECONVERGENT B1 ;  /* 0x0000000000017941 */ /* 0x007fea0003800200 */
.L_x_14:
[----:B------:R-:W-:-:S04]  /*1730*/  VIADD R30, R33, UR35 ;  /* 0x00000023211e7c36 */ /* 0x000fc80008000000 */
[----:B------:R-:W-:Y:S01]  /*1740*/  IMAD.MOV.U32 R33, RZ, RZ, R30 ;  /* 0x000000ffff217224 */ /* 0x000fe200078e001e */
[----:B------:R-:W-:-:S04]  /*1750*/  ISETP.GT.U32.AND P0, PT, R19, R30, PT ;  /* 0x0000001e1300720c */ /* 0x000fc80003f04070 */
[----:B------:R-:W-:-:S13]  /*1760*/  ISETP.GT.U32.AND.EX P0, PT, R17, RZ, PT, P0 ;  /* 0x000000ff1100720c */ /* 0x000fda0003f04100 */
[----:B------:R-:W-:Y:S05]  /*1770*/  @P0 BRA `(.L_x_19) ;  /* 0xfffffffc00340947 */ /* 0x000fea000383ffff */
.L_x_13:
[----:B012---:R-:W-:Y:S05]  /*1780*/  BSYNC.RECONVERGENT B0 ;  /* 0x0000000000007941 */ /* 0x007fea0003800200 */
.L_x_12:
[----:B------:R-:W-:Y:S01]  /*1790*/  ISETP.GE.U32.AND P0, PT, R23, 0x1, PT ;  /* 0x000000011700780c */ /* 0x000fe20003f06070 */
[----:B------:R-:W0:Y:S01]  /*17a0*/  LDCU UR17, c[0x0][0x3a8] ;  /* 0x00007500ff1177ac */ /* 0x000e220008000800 */
[----:B------:R-:W-:Y:S02]  /*17b0*/  BSSY.RECONVERGENT B0, `(.L_x_20) ;  /* 0x000003d000007945 */ /* 0x000fe40003800200 */
[----:B------:R-:W-:Y:S01]  /*17c0*/  ISETP.GE.AND.EX P0, PT, R21, RZ, PT, P0 ;  /* 0x000000ff1500720c */ /* 0x000fe20003f06300 */
[----:B------:R-:W1:-:S12]  /*17d0*/  LDCU.64 UR32, c[0x0][0x390] ;  /* 0x00007200ff2077ac */ /* 0x000e580008000a00 */
[----:B------:R-:W-:Y:S05]  /*17e0*/  @!P0 BRA `(.L_x_21) ;  /* 0x0000000000e48947 */ /* 0x000fea0003800000 */
[----:B------:R-:W-:Y:S01]  /*17f0*/  IADD3 R17, P0, PT, -R22, UR12, RZ ;  /* 0x0000000c16117c10 */ /* 0x000fe2000ff1e1ff */
[----:B------:R-:W-:Y:S01]  /*1800*/  IMAD.MOV.U32 R31, RZ, RZ, RZ ;  /* 0x000000ffff1f7224 */ /* 0x000fe200078e00ff */
[C---:B------:R-:W-:Y:S01]  /*1810*/  IADD3 R15, P1, P2, -R23.reuse, R6, R22 ;  /* 0x00000006170f7210 */ /* 0x040fe20007a3e116 */
[----:B------:R-:W-:Y:S01]  /*1820*/  IMAD.MOV.U32 R28, RZ, RZ, RZ ;  /* 0x000000ffff1c7224 */ /* 0x000fe200078e00ff */
[----:B------:R-:W-:Y:S01]  /*1830*/  IADD3 R13, P3, P4, -R23, R3, R26 ;  /* 0x00000003170d7210 */ /* 0x000fe20007c7e11a */
[----:B------:R-:W-:Y:S01]  /*1840*/  IMAD.MOV.U32 R19, RZ, RZ, RZ ;  /* 0x000000ffff137224 */ /* 0x000fe200078e00ff */
[----:B------:R-:W-:Y:S02]  /*1850*/  IADD3.X R16, PT, PT, ~R20, UR13, RZ, P0, !PT ;  /* 0x0000000d14107c10 */ /* 0x000fe400087fe5ff */
[C---:B------:R-:W-:Y:S02]  /*1860*/  IADD3.X R14, PT, PT, ~R21.reuse, R8, R20, P1, P2 ;  /* 0x00000008150e7210 */ /* 0x040fe40000fe4514 */
[----:B------:R-:W-:-:S07]  /*1870*/  IADD3.X R12, PT, PT, ~R21, R7, R27, P3, P4 ;  /* 0x00000007150c7210 */ /* 0x000fce0001fe851b */
.L_x_27:
[----:B--23--:R-:W-:Y:S01]  /*1880*/  IMAD.IADD R10, R0, 0x1, R31 ;  /* 0x00000001000a7824 */ /* 0x00cfe200078e021f */
        /* <DEDUP_REMOVED lines=8> */
[----:B-1----:R-:W-:-:S04]  /*1910*/  LEA R10, P0, R11, UR32, 0x2 ;  /* 0x000000200b0a7c11 */ /* 0x002fc8000f8010ff */
[----:B------:R-:W-:-:S06]  /*1920*/  LEA.HI.X R11, R11, UR33, R18, 0x2, P0 ;  /* 0x000000210b0b7c11 */ /* 0x000fcc00080f1412 */
[----:B------:R1:W5:Y:S01]  /*1930*/  LDG.E R11, desc[UR24][R10.64] ;  /* 0x000000180a0b7981 */ /* 0x000362000c1e1900 */
[----:B------:R-:W-:Y:S01]  /*1940*/  IADD3 R33, P0, PT, R28, R13, RZ ;  /* 0x0000000d1c217210 */ /* 0x000fe20007f1e0ff */
[----:B------:R-:W-:Y:S04]  /*1950*/  BSSY.RECONVERGENT B2, `(.L_x_24) ;  /* 0x000001a000027945 */ /* 0x000fe80003800200 */
[----:B------:R-:W-:-:S05]  /*1960*/  IMAD.X R44, R19, 0x1, R12, P0 ;  /* 0x00000001132c7824 */ /* 0x000fca00000e060c */
[----:B------:R-:W-:-:S13]  /*1970*/  ISETP.NE.U32.AND P0, PT, R44, RZ, PT ;  /* 0x000000ff2c00720c */ /* 0x000fda0003f05070 */
[----:B-1----:R-:W-:Y:S05]  /*1980*/  @P0 BRA `(.L_x_25) ;  /* 0x0000000000480947 */ /* 0x002fea0003800000 */
[----:B0-----:R-:W0:Y:S01]  /*1990*/  I2F.U32.RP R18, UR17 ;  /* 0x0000001100127d06 */ /* 0x001e220008209000 */
[----:B------:R-:W-:-:S07]  /*19a0*/  ISETP.NE.U32.AND P1, PT, RZ, UR17, PT ;  /* 0x00000011ff007c0c */ /* 0x000fce000bf25070 */
[----:B0-----:R-:W0:Y:S02]  /*19b0*/  MUFU.RCP R18, R18 ;  /* 0x0000001200127308 */ /* 0x001e240000001000 */
[----:B0-----:R-:W-:-:S06]  /*19c0*/  VIADD R28, R18, 0xffffffe ;  /* 0x0ffffffe121c7836 */ /* 0x001fcc0000000000 */
[----:B------:R0:W1:Y:S02]  /*19d0*/  F2I.FTZ.U32.TRUNC.NTZ R29, R28 ;  /* 0x0000001c001d7305 */ /* 0x000064000021f000 */
[----:B0-----:R-:W-:Y:S02]  /*19e0*/  IMAD.MOV.U32 R28, RZ, RZ, RZ ;  /* 0x000000ffff1c7224 */ /* 0x001fe400078e00ff */
[----:B-1----:R-:W-:-:S04]  /*19f0*/  IMAD.MOV R35, RZ, RZ, -R29 ;  /* 0x000000ffff237224 */ /* 0x002fc800078e0a1d */
        /* <DEDUP_REMOVED lines=11> */
.L_x_25:
[----:B------:R-:W-:Y:S01]  /*1ab0*/  IMAD.MOV.U32 R10, RZ, RZ, R33 ;  /* 0x000000ffff0a7224 */ /* 0x000fe200078e0021 */
[----:B------:R-:W-:-:S07]  /*1ac0*/  MOV R40, 0x1ae0 ;  /* 0x00001ae000287802 */ /* 0x000fce0000000f00 */
[----:B0----5:R-:W-:Y:S05]  /*1ad0*/  CALL.REL.NOINC `($__internal_1_$__cuda_sm20_rem_s64) ;  /* 0x0000004000607944 */ /* 0x021fea0003c00000 */
[----:B------:R-:W-:-:S07]  /*1ae0*/  IMAD.MOV.U32 R10, RZ, RZ, R28 ;  /* 0x000000ffff0a7224 */ /* 0x000fce00078e001c */
.L_x_26:
[----:B------:R-:W-:Y:S05]  /*1af0*/  BSYNC.RECONVERGENT B2 ;  /* 0x0000000000027941 */ /* 0x000fea0003800200 */
.L_x_24:
[----:B------:R-:W-:-:S05]  /*1b00*/  LEA R10, R10, UR16, 0x2 ;  /* 0x000000100a0a7c11 */ /* 0x000fca000f8e10ff */
[----:B-----5:R2:W-:Y:S02]  /*1b10*/  STS [R10], R11 ;  /* 0x0000000b0a007388 */ /* 0x0205e40000000800 */
.L_x_23:
[----:B01----:R-:W-:Y:S05]  /*1b20*/  BSYNC.RECONVERGENT B1 ;  /* 0x0000000000017941 */ /* 0x003fea0003800200 */
.L_x_22:
[----:B------:R-:W-:-:S04]  /*1b30*/  VIADD R28, R31, UR35 ;  /* 0x000000231f1c7c36 */ /* 0x000fc80008000000 */
[----:B------:R-:W-:Y:S01]  /*1b40*/  IMAD.MOV.U32 R31, RZ, RZ, R28 ;  /* 0x000000ffff1f7224 */ /* 0x000fe200078e001c */
[----:B------:R-:W-:-:S04]  /*1b50*/  ISETP.GT.U32.AND P0, PT, R23, R28, PT ;  /* 0x0000001c1700720c */ /* 0x000fc80003f04070 */
[----:B------:R-:W-:-:S13]  /*1b60*/  ISETP.GT.U32.AND.EX P0, PT, R21, RZ, PT, P0 ;  /* 0x000000ff1500720c */ /* 0x000fda0003f04100 */
[----:B------:R-:W-:Y:S05]  /*1b70*/  @P0 BRA `(.L_x_27) ;  /* 0xfffffffc00400947 */ /* 0x000fea000383ffff */
.L_x_21:
[----:B01----:R-:W-:Y:S05]  /*1b80*/  BSYNC.RECONVERGENT B0 ;  /* 0x0000000000007941 */ /* 0x003fea0003800200 */
.L_x_20:
[----:B------:R-:W0:Y:S01]  /*1b90*/  I2F.U32.RP R12, UR35 ;  /* 0x00000023000c7d06 */ /* 0x000e220008209000 */
[----:B------:R-:W1:Y:S08]  /*1ba0*/  LDC R18, c[0x0][0x3a8] ;  /* 0x0000ea00ff127b82 */ /* 0x000e700000000800 */
[----:B------:R-:W-:Y:S01]  /*1bb0*/  BAR.SYNC.DEFER_BLOCKING 0x0 ;  /* 0x0000000000007b1d */ /* 0x000fe20000010000 */
[----:B------:R-:W-:Y:S01]  /*1bc0*/  ISETP.NE.U32.AND P2, PT, RZ, UR35, PT ;  /* 0x00000023ff007c0c */ /* 0x000fe2000bf45070 */
[----:B------:R-:W-:-:S04]  /*1bd0*/  UIADD3 UR14, UP0, UPT, -UR7, UR28, URZ ;  /* 0x0000001c070e7290 */ /* 0x000fc8000ff1e1ff */
[----:B------:R-:W-:Y:S01]  /*1be0*/  UIADD3.X UR15, UPT, UPT, ~UR6, UR29, URZ, UP0, !UPT ;  /* 0x0000001d060f7290 */ /* 0x000fe200087fe5ff */
[----:B------:R-:W-:Y:S01]  /*1bf0*/  BSSY.RECONVERGENT B1, `(.L_x_28) ;  /* 0x00000ee000017945 */ /* 0x000fe20003800200 */
[----:B------:R-:W-:Y:S01]  /*1c00*/  IMAD.U32 R17, RZ, RZ, UR14 ;  /* 0x0000000eff117e24 */ /* 0x000fe2000f8e00ff */
[----:B------:R-:W4:Y:S01]  /*1c10*/  LDCU UR17, c[0x0][0x3a8] ;  /* 0x00007500ff1177ac */ /* 0x000f220008000800 */
[----:B0-----:R-:W2:Y:S02]  /*1c20*/  MUFU.RCP R12, R12 ;  /* 0x0000000c000c7308 */ /* 0x001ea40000001000 */
[----:B--23--:R-:W-:-:S06]  /*1c30*/  VIADD R10, R12, 0xffffffe ;  /* 0x0ffffffe0c0a7836 */ /* 0x00cfcc0000000000 */
[----:B------:R0:W2:Y:S02]  /*1c40*/  F2I.FTZ.U32.TRUNC.NTZ R11, R10 ;  /* 0x0000000a000b7305 */ /* 0x0000a4000021f000 */
[----:B0-----:R-:W-:Y:S02]  /*1c50*/  IMAD.MOV.U32 R10, RZ, RZ, RZ ;  /* 0x000000ffff0a7224 */ /* 0x001fe400078e00ff */
[----:B--2---:R-:W-:-:S04]  /*1c60*/  IMAD.MOV R13, RZ, RZ, -R11 ;  /* 0x000000ffff0d7224 */ /* 0x004fc800078e0a0b */
[----:B------:R-:W-:-:S04]  /*1c70*/  IMAD R13, R13, UR35, RZ ;  /* 0x000000230d0d7c24 */ /* 0x000fc8000f8e02ff */
[----:B------:R-:W-:-:S06]  /*1c80*/  IMAD.HI.U32 R11, R11, R13, R10 ;  /* 0x0000000d0b0b7227 */ /* 0x000fcc00078e000a */
[----:B-1----:R-:W-:-:S04]  /*1c90*/  IMAD.HI.U32 R11, R11, R18, RZ ;  /* 0x000000120b0b7227 */ /* 0x002fc800078e00ff */
[----:B------:R-:W-:-:S04]  /*1ca0*/  IMAD.MOV R13, RZ, RZ, -R11 ;  /* 0x000000ffff0d7224 */ /* 0x000fc800078e0a0b */
[----:B------:R-:W-:-:S05]  /*1cb0*/  IMAD R12, R13, UR35, R18 ;  /* 0x000000230d0c7c24 */ /* 0x000fca000f8e0212 */
[----:B------:R-:W-:-:S13]  /*1cc0*/  ISETP.GE.U32.AND P0, PT, R12, UR35, PT ;  /* 0x000000230c007c0c */ /* 0x000fda000bf06070 */
[----:B------:R-:W-:Y:S02]  /*1cd0*/  @P0 VIADD R12, R12, -UR35 ;  /* 0x800000230c0c0c36 */ /* 0x000fe40008000000 */
[----:B------:R-:W-:-:S03]  /*1ce0*/  @P0 VIADD R11, R11, 0x1 ;  /* 0x000000010b0b0836 */ /* 0x000fc60000000000 */
[----:B------:R-:W-:Y:S01]  /*1cf0*/  ISETP.GE.U32.AND P1, PT, R12, UR35, PT ;  /* 0x000000230c007c0c */ /* 0x000fe2000bf26070 */
[----:B------:R-:W-:-:S12]  /*1d00*/  IMAD.U32 R12, RZ, RZ, UR15 ;  /* 0x0000000fff0c7e24 */ /* 0x000fd8000f8e00ff */
[----:B------:R-:W-:Y:S01]  /*1d10*/  @P1 VIADD R11, R11, 0x1 ;  /* 0x000000010b0b1836 */ /* 0x000fe20000000000 */
[----:B------:R-:W-:Y:S02]  /*1d20*/  @!P2 LOP3.LUT R11, RZ, UR35, RZ, 0x33, !PT ;  /* 0x00000023ff0bac12 */ /* 0x000fe4000f8e33ff */
[----:B------:R-:W-:Y:S02]  /*1d30*/  IADD3 R13, P1, PT, -R2, UR30, RZ ;  /* 0x0000001e020d7c10 */ /* 0x000fe4000ff3e1ff */
[----:B------:R-:W-:Y:S01]  /*1d40*/  IADD3 R15, P2, PT, -R22, UR12, RZ ;  /* 0x0000000c160f7c10 */ /* 0x000fe2000ff5e1ff */
[C---:B------:R-:W-:Y:S01]  /*1d50*/  IMAD R14, R11.reuse, R0, RZ ;  /* 0x000000000b0e7224 */ /* 0x040fe200078e02ff */
[----:B------:R-:W-:Y:S02]  /*1d60*/  IADD3.X R10, PT, PT, ~R4, UR31, RZ, P1, !PT ;  /* 0x0000001f040a7c10 */ /* 0x000fe40008ffe5ff */
[----:B------:R-:W-:Y:S01]  /*1d70*/  IADD3.X R20, PT, PT, ~R20, UR13, RZ, P2, !PT ;  /* 0x0000000d14147c10 */ /* 0x000fe200097fe5ff */
[----:B------:R-:W-:Y:S01]  /*1d80*/  IMAD.IADD R16, R11, 0x1, R14 ;  /* 0x000000010b107824 */ /* 0x000fe200078e020e */
[----:B------:R-:W-:Y:S01]  /*1d90*/  ISETP.GT.U32.AND P0, PT, R14, UR14, PT ;  /* 0x0000000e0e007c0c */ /* 0x000fe2000bf04070 */
[----:B------:R-:W-:Y:S01]  /*1da0*/  IMAD.U32 R11, RZ, RZ, UR15 ;  /* 0x0000000fff0b7e24 */ /* 0x000fe2000f8e00ff */
[----:B------:R-:W-:-:S02]  /*1db0*/  ISETP.LT.U32.AND P2, PT, R18, R13, PT ;  /* 0x0000000d1200720c */ /* 0x000fc40003f41070 */
[----:B------:R-:W-:Y:S02]  /*1dc0*/  ISETP.GT.U32.AND P1, PT, R16, UR14, PT ;  /* 0x0000000e10007c0c */ /* 0x000fe4000bf24070 */
[----:B------:R-:W-:Y:S02]  /*1dd0*/  ISETP.LT.AND.EX P0, PT, R12, RZ, PT, P0 ;  /* 0x000000ff0c00720c */ /* 0x000fe40003f01300 */
[----:B------:R-:W-:Y:S02]  /*1de0*/  ISETP.LT.U32.AND P3, PT, R18, R15, PT ;  /* 0x0000000f1200720c */ /* 0x000fe40003f61070 */
[----:B------:R-:W-:Y:S02]  /*1df0*/  ISETP.LT.AND.EX P1, PT, R11, RZ, PT, P1 ;  /* 0x000000ff0b00720c */ /* 0x000fe40003f21310 */
[----:B------:R-:W-:Y:S02]  /*1e00*/  ISETP.LT.AND.EX P2, PT, RZ, R10, PT, P2 ;  /* 0x0000000aff00720c */ /* 0x000fe40003f41320 */
[----:B------:R-:W-:-:S02]  /*1e10*/  ISETP.LT.AND.EX P3, PT, RZ, R20, PT, P3 ;  /* 0x00000014ff00720c */ /* 0x000fc40003f61330 */
[C---:B------:R-:W-:Y:S02]  /*1e20*/  SEL R14, R17.reuse, R14, P0 ;  /* 0x0000000e110e7207 */ /* 0x040fe40000000000 */
[----:B------:R-:W-:Y:S01]  /*1e30*/  SEL R16, R17, R16, P1 ;  /* 0x0000001011107207 */ /* 0x000fe20000800000 */
[----:B------:R-:W-:Y:S01]  /*1e40*/  IMAD.U32 R17, RZ, RZ, UR15 ;  /* 0x0000000fff117e24 */ /* 0x000fe2000f8e00ff */
[-C--:B------:R-:W-:Y:S02]  /*1e50*/  SEL R11, R13, R18.reuse, !P2 ;  /* 0x000000120d0b7207 */ /* 0x080fe40005000000 */
[----:B------:R-:W-:Y:S02]  /*1e60*/  SEL R12, R15, R18, !P3 ;  /* 0x000000120f0c7207 */ /* 0x000fe40005800000 */
[----:B------:R-:W-:Y:S02]  /*1e70*/  SEL R15, R20, RZ, !P3 ;  /* 0x000000ff140f7207 */ /* 0x000fe40005800000 */
[----:B------:R-:W-:-:S02]  /*1e80*/  SEL R13, R10, RZ, !P2 ;  /* 0x000000ff0a0d7207 */ /* 0x000fc40005000000 */
[C---:B------:R-:W-:Y:S02]  /*1e90*/  SEL R18, R17.reuse, RZ, P0 ;  /* 0x000000ff11127207 */ /* 0x040fe40000000000 */
[----:B------:R-:W-:Y:S02]  /*1ea0*/  ISETP.LT.U32.AND P3, PT, R14, R11, PT ;  /* 0x0000000b0e00720c */ /* 0x000fe40003f61070 */
[----:B------:R-:W-:Y:S02]  /*1eb0*/  SEL R20, R17, RZ, P1 ;  /* 0x000000ff11147207 */ /* 0x000fe40000800000 */
[----:B------:R-:W-:Y:S02]  /*1ec0*/  ISETP.LT.AND.EX P1, PT, R18, R13, PT, P3 ;  /* 0x0000000d1200720c */ /* 0x000fe40003f21330 */
[-C--:B------:R-:W-:Y:S02]  /*1ed0*/  IADD3 R32, P3, PT, -R12, R14.reuse, RZ ;  /* 0x0000000e0c207210 */ /* 0x080fe40007f7e1ff */
[----:B------:R-:W-:-:S02]  /*1ee0*/  IADD3 R23, P4, PT, -R11, R14, RZ ;  /* 0x0000000e0b177210 */ /* 0x000fc40007f9e1ff */
[-C--:B------:R-:W-:Y:S01]  /*1ef0*/  SEL R17, R14, R11.reuse, P1 ;  /* 0x0000000b0e117207 */ /* 0x080fe20000800000 */
[----:B------:R-:W-:Y:S01]  /*1f00*/  IMAD.X R30, R18, 0x1, ~R15, P3 ;  /* 0x00000001121e7824 */ /* 0x000fe200018e0e0f */
[----:B------:R-:W-:Y:S01]  /*1f10*/  ISETP.GE.U32.AND P2, PT, R14, R12, PT ;  /* 0x0000000c0e00720c */ /* 0x000fe20003f46070 */
[----:B------:R-:W-:Y:S01]  /*1f20*/  IMAD.X R22, R18, 0x1, ~R13, P4 ;  /* 0x0000000112167824 */ /* 0x000fe200020e0e0d */
[----:B------:R-:W-:Y:S02]  /*1f30*/  ISETP.GE.U32.AND P0, PT, R14, R11, PT ;  /* 0x0000000b0e00720c */ /* 0x000fe40003f06070 */
[----:B------:R-:W-:Y:S02]  /*1f40*/  IADD3 R31, P3, PT, -R17, R14, RZ ;  /* 0x0000000e111f7210 */ /* 0x000fe40007f7e1ff */
[C---:B------:R-:W-:Y:S02]  /*1f50*/  SEL R19, R18.reuse, R13, P1 ;  /* 0x0000000d12137207 */ /* 0x040fe40000800000 */
[----:B------:R-:W-:-:S02]  /*1f60*/  ISETP.GE.AND.EX P2, PT, R18, R15, PT, P2 ;  /* 0x0000000f1200720c */ /* 0x000fc40003f46320 */
[C---:B------:R-:W-:Y:S01]  /*1f70*/  ISETP.GE.AND.EX P0, PT, R18.reuse, R13, PT, P0 ;  /* 0x0000000d1200720c */ /* 0x040fe20003f06300 */
[----:B------:R-:W-:Y:S01]  /*1f80*/  IMAD.X R21, R18, 0x1, ~R19, P3 ;  /* 0x0000000112157824 */ /* 0x000fe200018e0e13 */
[----:B------:R-:W-:Y:S02]  /*1f90*/  SEL R32, R32, RZ, P2 ;  /* 0x000000ff20207207 */ /* 0x000fe40001000000 */
[----:B------:R-:W-:Y:S02]  /*1fa0*/  SEL R30, R30, RZ, P2 ;  /* 0x000000ff1e1e7207 */ /* 0x000fe40001000000 */
[----:B------:R-:W-:Y:S02]  /*1fb0*/  SEL R23, R23, RZ, P0 ;  /* 0x000000ff17177207 */ /* 0x000fe40000000000 */
[----:B----4-:R-:W-:-:S07]  /*1fc0*/  SEL R22, R22, RZ, P0 ;  /* 0x000000ff16167207 */ /* 0x010fce0000000000 */
.L_x_45:
[----:B------:R-:W-:Y:S01]  /*1fd0*/  IADD3 R33, P0, PT, R24, R17, RZ ;  /* 0x0000001118217210 */ /* 0x000fe20007f1e0ff */
[----:B------:R-:W-:Y:S01]  /*1fe0*/  BSSY.RECONVERGENT B0, `(.L_x_29) ;  /* 0x000001e000007945 */ /* 0x000fe20003800200 */
[----:B------:R-:W-:Y:S02]  /*1ff0*/  IMAD.MOV.U32 R36, RZ, RZ, R17 ;  /* 0x000000ffff247224 */ /* 0x000fe400078e0011 */
[--C-:B------:R-:W-:Y:S02]  /*2000*/  IMAD.MOV.U32 R35, RZ, RZ, R19.reuse ;  /* 0x000000ffff237224 */ /* 0x100fe400078e0013 */
[----:B------:R-:W-:Y:S02]  /*2010*/  IMAD.X R44, R25, 0x1, R19, P0 ;  /* 0x00000001192c7824 */ /* 0x000fe400000e0613 */
[----:B------:R-:W-:Y:S02]  /*2020*/  IMAD.MOV.U32 R38, RZ, RZ, R31 ;  /* 0x000000ffff267224 */ /* 0x000fe400078e001f */
[----:B------:R-:W-:Y:S01]  /*2030*/  IMAD.MOV.U32 R37, RZ, RZ, R21 ;  /* 0x000000ffff257224 */ /* 0x000fe200078e0015 */
[----:B------:R-:W-:-:S13]  /*2040*/  ISETP.NE.U32.AND P0, PT, R44, RZ, PT ;  /* 0x000000ff2c00720c */ /* 0x000fda0003f05070 */
[----:B------:R-:W-:Y:S05]  /*2050*/  @P0 BRA `(.L_x_30) ;  /* 0x0000000000480947 */ /* 0x000fea0003800000 */
[----:B------:R-:W0:Y:S01]  /*2060*/  I2F.U32.RP R34, UR17 ;  /* 0x0000001100227d06 */ /* 0x000e220008209000 */
        /* <DEDUP_REMOVED lines=17> */
.L_x_30:
[----:B------:R-:W-:Y:S01]  /*2180*/  IMAD.MOV.U32 R10, RZ, RZ, R33 ;  /* 0x000000ffff0a7224 */ /* 0x000fe200078e0021 */
[----:B------:R-:W-:-:S07]  /*2190*/  MOV R40, 0x21b0 ;  /* 0x000021b000287802 */ /* 0x000fce0000000f00 */
[----:B------:R-:W-:Y:S05]  /*21a0*/  CALL.REL.NOINC `($__internal_1_$__cuda_sm20_rem_s64) ;  /* 0x0000003800ac7944 */ /* 0x000fea0003c00000 */
[----:B------:R-:W-:-:S07]  /*21b0*/  IMAD.MOV.U32 R43, RZ, RZ, R28 ;  /* 0x000000ffff2b7224 */ /* 0x000fce00078e001c */
.L_x_31:
[----:B------:R-:W-:Y:S05]  /*21c0*/  BSYNC.RECONVERGENT B0 ;  /* 0x0000000000007941 */ /* 0x000fea0003800200 */
.L_x_29:
[----:B------:R-:W-:Y:S01]  /*21d0*/  IADD3 R33, P0, PT, R33, -0x1, RZ ;  /* 0xffffffff21217810 */ /* 0x000fe20007f1e0ff */
[----:B------:R-:W-:Y:S03]  /*21e0*/  BSSY.RECONVERGENT B0, `(.L_x_32) ;  /* 0x000001a000007945 */ /* 0x000fe60003800200 */
[----:B------:R-:W-:-:S04]  /*21f0*/  IADD3.X R44, PT, PT, R44, -0x1, RZ, P0, !PT ;  /* 0xffffffff2c2c7810 */ /* 0x000fc800007fe4ff */
        /* <DEDUP_REMOVED lines=20> */
.L_x_33:
[----:B------:R-:W-:Y:S01]  /*2340*/  IMAD.MOV.U32 R10, RZ, RZ, R33 ;  /* 0x000000ffff0a7224 */ /* 0x000fe200078e0021 */
[----:B------:R-:W-:-:S07]  /*2350*/  MOV R40, 0x2370 ;  /* 0x0000237000287802 */ /* 0x000fce0000000f00 */
[----:B------:R-:W-:Y:S05]  /*2360*/  CALL.REL.NOINC `($__internal_1_$__cuda_sm20_rem_s64) ;  /* 0x00000038003c7944 */ /* 0x000fea0003c00000 */
[----:B------:R-:W-:-:S07]  /*2370*/  IMAD.MOV.U32 R42, RZ, RZ, R28 ;  /* 0x000000ffff2a7224 */ /* 0x000fce00078e001c */
.L_x_34:
[----:B------:R-:W-:Y:S05]  /*2380*/  BSYNC.RECONVERGENT B0 ;  /* 0x0000000000007941 */ /* 0x000fea0003800200 */
.L_x_32:
[----:B------:R-:W-:Y:S01]  /*2390*/  IADD3 R33, P0, PT, R26, R31, RZ ;  /* 0x0000001f1a217210 */ /* 0x000fe20007f1e0ff */
[----:B------:R-:W-:Y:S04]  /*23a0*/  BSSY.RECONVERGENT B0, `(.L_x_35) ;  /* 0x000001b000007945 */ /* 0x000fe80003800200 */
[----:B------:R-:W-:-:S05]  /*23b0*/  IMAD.X R34, R27, 0x1, R21, P0 ;  /* 0x000000011b227824 */ /* 0x000fca00000e0615 */
        /* <DEDUP_REMOVED lines=20> */
.L_x_36:
[----:B------:R-:W-:Y:S01]  /*2500*/  IMAD.MOV.U32 R10, RZ, RZ, R33 ;  /* 0x000000ffff0a7224 */ /* 0x000fe200078e0021 */
[----:B------:R-:W-:Y:S01]  /*2510*/  MOV R40, 0x2540 ;  /* 0x0000254000287802 */ /* 0x000fe20000000f00 */
[----:B------:R-:W-:-:S07]  /*2520*/  IMAD.MOV.U32 R44, RZ, RZ, R34 ;  /* 0x000000ffff2c7224 */ /* 0x000fce00078e0022 */
[----:B------:R-:W-:Y:S05]  /*2530*/  CALL.REL.NOINC `($__internal_1_$__cuda_sm20_rem_s64) ;  /* 0x0000003400c87944 */ /* 0x000fea0003c00000 */
[----:B------:R-:W-:-:S07]  /*2540*/  IMAD.MOV.U32 R39, RZ, RZ, R28 ;  /* 0x000000ffff277224 */ /* 0x000fce00078e001c */
.L_x_37:
[----:B------:R-:W-:Y:S05]  /*2550*/  BSYNC.RECONVERGENT B0 ;  /* 0x0000000000007941 */ /* 0x000fea0003800200 */
.L_x_35:
        /* <DEDUP_REMOVED lines=23> */
.L_x_39:
[----:B------:R-:W-:Y:S01]  /*26d0*/  IMAD.MOV.U32 R10, RZ, RZ, R33 ;  /* 0x000000ffff0a7224 */ /* 0x000fe200078e0021 */
[----:B------:R-:W-:-:S07]  /*26e0*/  MOV R40, 0x2700 ;  /* 0x0000270000287802 */ /* 0x000fce0000000f00 */
[----:B------:R-:W-:Y:S05]  /*26f0*/  CALL.REL.NOINC `($__internal_1_$__cuda_sm20_rem_s64) ;  /* 0x0000003400587944 */ /* 0x000fea0003c00000 */
[----:B------:R-:W-:-:S07]  /*2700*/  IMAD.MOV.U32 R10, RZ, RZ, R28 ;  /* 0x000000ffff0a7224 */ /* 0x000fce00078e001c */
.L_x_40:
[----:B------:R-:W-:Y:S05]  /*2710*/  BSYNC.RECONVERGENT B0 ;  /* 0x0000000000007941 */ /* 0x000fea0003800200 */
.L_x_38:
[----:B------:R-:W-:Y:S01]  /*2720*/  ISETP.GE.U32.AND P0, PT, R31, R12, PT ;  /* 0x0000000c1f00720c */ /* 0x000fe20003f06070 */
[----:B------:R-:W-:Y:S01]  /*2730*/  BSSY.RECONVERGENT B2, `(.L_x_41) ;  /* 0x0000038000027945 */ /* 0x000fe20003800200 */
[----:B------:R-:W-:-:S03]  /*2740*/  ISETP.LT.U32.AND P1, PT, R17, 0x1, PT ;  /* 0x000000011100780c */ /* 0x000fc60003f21070 */
[----:B------:R-:W-:Y:S01]  /*2750*/  BSSY.RELIABLE B0, `(.L_x_42) ;  /* 0x0000021000007945 */ /* 0x000fe20003800100 */
[----:B------:R-:W-:-:S04]  /*2760*/  ISETP.GE.AND.EX P0, PT, R21, R15, PT, P0 ;  /* 0x0000000f1500720c */ /* 0x000fc80003f06300 */
[----:B------:R-:W-:-:S13]  /*2770*/  ISETP.LT.OR.EX P0, PT, R19, RZ, P0, P1 ;  /* 0x000000ff1300720c */ /* 0x000fda0000701710 */
[----:B------:R-:W-:Y:S05]  /*2780*/  @P0 BRA `(.L_x_43) ;  /* 0x0000000000580947 */ /* 0x000fea0003800000 */
[----:B------:R-:W0:Y:S01]  /*2790*/  S2UR UR15, SR_CgaCtaId ;  /* 0x00000000000f79c3 */ /* 0x000e220000008800 */
[----:B------:R-:W-:Y:S01]  /*27a0*/  UMOV UR14, 0x400 ;  /* 0x00000400000e7882 */ /* 0x000fe20000000000 */
[----:B------:R-:W-:-:S06]  /*27b0*/  LEA R39, R39, UR16, 0x2 ;  /* 0x0000001027277c11 */ /* 0x000fcc000f8e10ff */
[----:B------:R-:W-:Y:S01]  /*27c0*/  LDS R39, [R39] ;  /* 0x0000000027277984 */ /* 0x000fe20000000800 */
[----:B0-----:R-:W-:-:S06]  /*27d0*/  ULEA UR14, UR15, UR14, 0x18 ;  /* 0x0000000e0f0e7291 */ /* 0x001fcc000f8ec0ff */
[----:B------:R-:W-:-:S06]  /*27e0*/  LEA R42, R42, UR14, 0x2 ;  /* 0x0000000e2a2a7c11 */ /* 0x000fcc000f8e10ff */
[----:B------:R-:W0:Y:S02]  /*27f0*/  LDS R42, [R42] ;  /* 0x000000002a2a7984 */ /* 0x000e240000000800 */
[----:B0-----:R-:W-:-:S13]  /*2800*/  FSETP.GT.AND P0, PT, R42, R39, PT ;  /* 0x000000272a00720b */ /* 0x001fda0003f04000 */
[----:B------:R-:W-:Y:S05]  /*2810*/  @P0 BREAK.RELIABLE B0 ;  /* 0x0000000000000942 */ /* 0x000fea0003800100 */
[----:B------:R-:W-:Y:S05]  /*2820*/  @!P0 BRA `(.L_x_43) ;  /* 0x0000000000308947 */ /* 0x000fea0003800000 */
[----:B------:R-:W-:-:S04]  /*2830*/  IADD3 R10, P0, P1, R17, 0x1, -R32 ;  /* 0x00000001110a7810 */ /* 0x000fc8000791e820 */
[----:B------:R-:W-:Y:S02]  /*2840*/  IADD3.X R23, PT, PT, R19, RZ, ~R30, P0, P1 ;  /* 0x000000ff13177210 */ /* 0x000fe400007e2c1e */
[----:B------:R-:W-:Y:S02]  /*2850*/  PLOP3.LUT P0, PT, PT, PT, PT, 0x8, 0x80 ;  /* 0x000000000080781c */ /* 0x000fe40003f0e170 */
[--C-:B------:R-:W-:Y:S02]  /*2860*/  SHF.R.S64 R10, R10, 0x1, R23.reuse ;  /* 0x000000010a0a7819 */ /* 0x100fe40000001017 */
[----:B------:R-:W-:Y:S01]  /*2870*/  SHF.R.S32.HI R22, RZ, 0x1, R23 ;  /* 0x00000001ff167819 */ /* 0x000fe20000011417 */
[----:B------:R-:W-:Y:S01]  /*2880*/  IMAD.MOV.U32 R23, RZ, RZ, R38 ;  /* 0x000000ffff177224 */ /* 0x000fe200078e0026 */
[C---:B------:R-:W-:Y:S02]  /*2890*/  IADD3 R31, P1, PT, R10.reuse, R31, RZ ;  /* 0x0000001f0a1f7210 */ /* 0x040fe40007f3e0ff */
[----:B------:R-:W-:-:S03]  /*28a0*/  IADD3 R17, P2, PT, -R10, R17, RZ ;  /* 0x000000110a117210 */ /* 0x000fc60007f5e1ff */
[----:B------:R-:W-:Y:S02]  /*28b0*/  IMAD.X R21, R22, 0x1, R21, P1 ;  /* 0x0000000116157824 */ /* 0x000fe400008e0615 */
[----:B------:R-:W-:Y:S02]  /*28c0*/  IMAD.X R19, R19, 0x1, ~R22, P2 ;  /* 0x0000000113137824 */ /* 0x000fe400010e0e16 */
[----:B------:R-:W-:Y:S01]  /*28d0*/  IMAD.MOV.U32 R22, RZ, RZ, R37 ;  /* 0x000000ffff167224 */ /* 0x000fe200078e0025 */
[----:B------:R-:W-:Y:S06]  /*28e0*/  BRA `(.L_x_44) ;  /* 0x0000000000707947 */ /* 0x000fec0003800000 */
.L_x_43:
[----:B------:R-:W-:Y:S02]  /*28f0*/  ISETP.GE.U32.AND P1, PT, R17, R11, PT ;  /* 0x0000000b1100720c */ /* 0x000fe40003f26070 */
[----:B------:R-:W-:Y:S02]  /*2900*/  ISETP.LT.U32.AND P2, PT, R31, 0x1, PT ;  /* 0x000000011f00780c */ /* 0x000fe40003f41070 */
[----:B------:R-:W-:Y:S02]  /*2910*/  ISETP.GE.AND.EX P1, PT, R19, R13, PT, P1 ;  /* 0x0000000d1300720c */ /* 0x000fe40003f26310 */
[----:B------:R-:W-:Y:S02]  /*2920*/  PLOP3.LUT P0, PT, PT, PT, PT, 0x80, 0x8 ;  /* 0x000000000008781c */ /* 0x000fe40003f0f070 */
[----:B------:R-:W-:-:S13]  /*2930*/  ISETP.LT.OR.EX P1, PT, R21, RZ, P1, P2 ;  /* 0x000000ff1500720c */ /* 0x000fda0000f21720 */
[----:B------:R-:W-:Y:S05]  /*2940*/  @P1 BREAK.RELIABLE B0 ;  /* 0x0000000000001942 */ /* 0x000fea0003800100 */
[----:B------:R-:W-:Y:S05]  /*2950*/  @P1 BRA `(.L_x_44) ;  /* 0x0000000000541947 */ /* 0x000fea0003800000 */
[----:B------:R-:W-:Y:S05]  /*2960*/  BSYNC.RELIABLE B0 ;  /* 0x0000000000007941 */ /* 0x000fea0003800100 */
.L_x_42:
[----:B------:R-:W0:Y:S01]  /*2970*/  S2UR UR15, SR_CgaCtaId ;  /* 0x00000000000f79c3 */ /* 0x000e220000008800 */
[----:B------:R-:W-:Y:S01]  /*2980*/  UMOV UR14, 0x400 ;  /* 0x00000400000e7882 */ /* 0x000fe20000000000 */
[----:B------:R-:W-:-:S06]  /*2990*/  LEA R10, R10, UR16, 0x2 ;  /* 0x000000100a0a7c11 */ /* 0x000fcc000f8e10ff */
[----:B------:R-:W-:Y:S01]  /*29a0*/  LDS R10, [R10] ;  /* 0x000000000a0a7984 */ /* 0x000fe20000000800 */
[----:B0-----:R-:W-:-:S06]  /*29b0*/  ULEA UR14, UR15, UR14, 0x18 ;  /* 0x0000000e0f0e7291 */ /* 0x001fcc000f8ec0ff */
[----:B------:R-:W-:-:S06]  /*29c0*/  LEA R43, R43, UR14, 0x2 ;  /* 0x0000000e2b2b7c11 */ /* 0x000fcc000f8e10ff */
[----:B------:R-:W0:Y:S02]  /*29d0*/  LDS R43, [R43] ;  /* 0x000000002b2b7984 */ /* 0x000e240000000800 */
[----:B0-----:R-:W-:-:S13]  /*29e0*/  FSETP.GE.AND P1, PT, R10, R43, PT ;  /* 0x0000002b0a00720b */ /* 0x001fda0003f26000 */
[----:B------:R-:W-:Y:S05]  /*29f0*/  @!P1 BRA `(.L_x_44) ;  /* 0x00000000002c9947 */ /* 0x000fea0003800000 */
[----:B------:R-:W-:Y:S01]  /*2a00*/  IADD3 R17, P0, P1, R38, 0x1, -R23 ;  /* 0x0000000126117810 */ /* 0x000fe2000791e817 */
[----:B------:R-:W-:Y:S02]  /*2a10*/  IMAD.MOV.U32 R32, RZ, RZ, R36 ;  /* 0x000000ffff207224 */ /* 0x000fe400078e0024 */
[----:B------:R-:W-:Y:S01]  /*2a20*/  IMAD.MOV.U32 R30, RZ, RZ, R35 ;  /* 0x000000ffff1e7224 */ /* 0x000fe200078e0023 */
[----:B------:R-:W-:Y:S02]  /*2a30*/  IADD3.X R10, PT, PT, R37, RZ, ~R22, P0, P1 ;  /* 0x000000ff250a7210 */ /* 0x000fe400007e2c16 */
[----:B------:R-:W-:Y:S02]  /*2a40*/  PLOP3.LUT P0, PT, PT, PT, PT, 0x8, 0x80 ;  /* 0x000000000080781c */ /* 0x000fe40003f0e170 */
[--C-:B------:R-:W-:Y:S02]  /*2a50*/  SHF.R.S64 R17, R17, 0x1, R10.reuse ;  /* 0x0000000111117819 */ /* 0x100fe4000000100a */
[----:B------:R-:W-:-:S02]  /*2a60*/  SHF.R.S32.HI R10, RZ, 0x1, R10 ;  /* 0x00000001ff0a7819 */ /* 0x000fc4000001140a */
[C---:B------:R-:W-:Y:S02]  /*2a70*/  IADD3 R31, P2, PT, -R17.reuse, R38, RZ ;  /* 0x00000026111f7210 */ /* 0x040fe40007f5e1ff */
[----:B------:R-:W-:-:S03]  /*2a80*/  IADD3 R17, P1, PT, R17, R36, RZ ;  /* 0x0000002411117210 */ /* 0x000fc60007f3e0ff */
[----:B------:R-:W-:Y:S02]  /*2a90*/  IMAD.X R21, R37, 0x1, ~R10, P2 ;  /* 0x0000000125157824 */ /* 0x000fe400010e0e0a */
[----:B------:R-:W-:-:S08]  /*2aa0*/  IMAD.X R19, R10, 0x1, R35, P1 ;  /* 0x000000010a137824 */ /* 0x000fd000008e0623 */
.L_x_44:
[----:B------:R-:W-:Y:S05]  /*2ab0*/  BSYNC.RECONVERGENT B2 ;  /* 0x0000000000027941 */ /* 0x000fea0003800200 */
.L_x_41:
[----:B------:R-:W-:Y:S05]  /*2ac0*/  @!P0 BRA `(.L_x_45) ;  /* 0xfffffff400408947 */ /* 0x000fea000383ffff */
[----:B------:R-:W-:Y:S05]  /*2ad0*/  BSYNC.RECONVERGENT B1 ;  /* 0x0000000000017941 */ /* 0x000fea0003800200 */
.L_x_28:
[----:B------:R-:W-:Y:S05]  /*2ae0*/  WARPSYNC.ALL ;  /* 0x0000000000007948 */ /* 0x000fea0003800000 */
[----:B------:R-:W-:Y:S01]  /*2af0*/  ISETP.LT.U32.AND P1, PT, R16, R11, PT ;  /* 0x0000000b1000720c */ /* 0x000fe20003f21070 */
[----:B------:R-:W-:Y:S01]  /*2b00*/  BSSY.RECONVERGENT B2, `(.L_x_46) ;  /* 0x00000c3000027945 */ /* 0x000fe20003800200 */
[-C--:B------:R-:W-:Y:S01]  /*2b10*/  IADD3 R22, P3, PT, -R12, R16.reuse, RZ ;  /* 0x000000100c167210 */ /* 0x080fe20007f7e1ff */
[----:B------:R-:W0:Y:S01]  /*2b20*/  LDCU UR17, c[0x0][0x3a8] ;  /* 0x00007500ff1177ac */ /* 0x000e220008000800 */
[C---:B------:R-:W-:Y:S02]  /*2b30*/  ISETP.LT.AND.EX P1, PT, R20.reuse, R13, PT, P1 ;  /* 0x0000000d1400720c */ /* 0x040fe40003f21310 */
[----:B------:R-:W-:Y:S01]  /*2b40*/  IADD3 R32, P4, PT, -R11, R16, RZ ;  /* 0x000000100b207210 */ /* 0x000fe20007f9e1ff */
[----:B------:R-:W-:Y:S01]  /*2b50*/  IMAD.X R30, R20, 0x1, ~R15, P3 ;  /* 0x00000001141e7824 */ /* 0x000fe200018e0e0f */
[----:B------:R-:W-:-:S02]  /*2b60*/  SEL R21, R16, R11, P1 ;  /* 0x0000000b10157207 */ /* 0x000fc40000800000 */
[----:B------:R-:W-:Y:S01]  /*2b70*/  ISETP.GE.U32.AND P2, PT, R16, R12, PT ;  /* 0x0000000c1000720c */ /* 0x000fe20003f46070 */
[----:B------:R-:W-:Y:S01]  /*2b80*/  IMAD.X R33, R20, 0x1, ~R13, P4 ;  /* 0x0000000114217824 */ /* 0x000fe200020e0e0d */
[----:B------:R-:W-:Y:S02]  /*2b90*/  ISETP.GE.U32.AND P0, PT, R16, R11, PT ;  /* 0x0000000b1000720c */ /* 0x000fe40003f06070 */
[----:B------:R-:W-:Y:S02]  /*2ba0*/  IADD3 R23, P3, PT, -R21, R16, RZ ;  /* 0x0000001015177210 */ /* 0x000fe40007f7e1ff */
[C---:B------:R-:W-:Y:S02]  /*2bb0*/  SEL R31, R20.reuse, R13, P1 ;  /* 0x0000000d141f7207 */ /* 0x040fe40000800000 */
[C---:B------:R-:W-:Y:S02]  /*2bc0*/  ISETP.GE.AND.EX P2, PT, R20.reuse, R15, PT, P2 ;  /* 0x0000000f1400720c */ /* 0x040fe40003f46320 */
[C---:B------:R-:W-:Y:S01]  /*2bd0*/  ISETP.GE.AND.EX P0, PT, R20.reuse, R13, PT, P0 ;  /* 0x0000000d1400720c */ /* 0x040fe20003f06300 */
[----:B------:R-:W-:Y:S01]  /*2be0*/  IMAD.X R34, R20, 0x1, ~R31, P3 ;  /* 0x0000000114227824 */ /* 0x000fe200018e0e1f */
[----:B------:R-:W-:-:S02]  /*2bf0*/  SEL R22, R22, RZ, P2 ;  /* 0x000000ff16167207 */ /* 0x000fc40001000000 */
[----:B------:R-:W-:Y:S02]  /*2c00*/  SEL R30, R30, RZ, P2 ;  /* 0x000000ff1e1e7207 */ /* 0x000fe40001000000 */
[----:B------:R-:W-:Y:S02]  /*2c10*/  SEL R32, R32, RZ, P0 ;  /* 0x000000ff20207207 */ /* 0x000fe40000000000 */
[----:B0-----:R-:W-:-:S07]  /*2c20*/  SEL R33, R33, RZ, P0 ;  /* 0x000000ff21217207 */ /* 0x001fce0000000000 */
.L_x_63:
        /* <DEDUP_REMOVED lines=27> */
.L_x_48:
[----:B------:R-:W-:Y:S01]  /*2de0*/  IMAD.MOV.U32 R10, RZ, RZ, R42 ;  /* 0x000000ffff0a7224 */ /* 0x000fe200078e002a */
[----:B------:R-:W-:Y:S01]  /*2df0*/  MOV R40, 0x2e20 ;  /* 0x00002e2000287802 */ /* 0x000fe20000000f00 */
[----:B------:R-:W-:-:S07]  /*2e00*/  IMAD.MOV.U32 R44, RZ, RZ, R43 ;  /* 0x000000ffff2c7224 */ /* 0x000fce00078e002b */
[----:B------:R-:W-:Y:S05]  /*2e10*/  CALL.REL.NOINC `($__internal_1_$__cuda_sm20_rem_s64) ;  /* 0x0000002c00907944 */ /* 0x000fea0003c00000 */
[----:B------:R-:W-:-:S07]  /*2e20*/  IMAD.MOV.U32 R39, RZ, RZ, R28 ;  /* 0x000000ffff277224 */ /* 0x000fce00078e001c */
.L_x_49:
[----:B------:R-:W-:Y:S05]  /*2e30*/  BSYNC.RECONVERGENT B1 ;  /* 0x0000000000017941 */ /* 0x000fea0003800200 */
.L_x_47:
        /* <DEDUP_REMOVED lines=23> */
.L_x_51:
[----:B------:R-:W-:Y:S01]  /*2fb0*/  IMAD.MOV.U32 R10, RZ, RZ, R41 ;  /* 0x000000ffff0a7224 */ /* 0x000fe200078e0029 */
[----:B------:R-:W-:-:S07]  /*2fc0*/  MOV R40, 0x2fe0 ;  /* 0x00002fe000287802 */ /* 0x000fce0000000f00 */
[----:B------:R-:W-:Y:S05]  /*2fd0*/  CALL.REL.NOINC `($__internal_1_$__cuda_sm20_rem_s64) ;  /* 0x0000002c00207944 */ /* 0x000fea0003c00000 */
[----:B------:R-:W-:-:S07]  /*2fe0*/  IMAD.MOV.U32 R42, RZ, RZ, R28 ;  /* 0x000000ffff2a7224 */ /* 0x000fce00078e001c */
.L_x_52:
[----:B------:R-:W-:Y:S05]  /*2ff0*/  BSYNC.RECONVERGENT B1 ;  /* 0x0000000000017941 */ /* 0x000fea0003800200 */
.L_x_50:
        /* <DEDUP_REMOVED lines=23> */
.L_x_54:
[----:B------:R-:W-:Y:S01]  /*3170*/  IMAD.MOV.U32 R10, RZ, RZ, R43 ;  /* 0x000000ffff0a7224 */ /* 0x000fe200078e002b */
[----:B------:R-:W-:-:S07]  /*3180*/  MOV R40, 0x31a0 ;  /* 0x000031a000287802 */ /* 0x000fce0000000f00 */
[----:B------:R-:W-:Y:S05]  /*3190*/  CALL.REL.NOINC `($__internal_1_$__cuda_sm20_rem_s64) ;  /* 0x0000002800b07944 */ /* 0x000fea0003c00000 */
[----:B------:R-:W-:-:S07]  /*31a0*/  IMAD.MOV.U32 R45, RZ, RZ, R28 ;  /* 0x000000ffff2d7224 */ /* 0x000fce00078e001c */
.L_x_55:
[----:B------:R-:W-:Y:S05]  /*31b0*/  BSYNC.RECONVERGENT B1 ;  /* 0x0000000000017941 */ /* 0x000fea0003800200 */
.L_x_53:
        /* <DEDUP_REMOVED lines=23> */
.L_x_57:
[----:B------:R-:W-:Y:S01]  /*3330*/  IMAD.MOV.U32 R10, RZ, RZ, R43 ;  /* 0x000000ffff0a7224 */ /* 0x000fe200078e002b */
[----:B------:R-:W-:-:S07]  /*3340*/  MOV R40, 0x3360 ;  /* 0x0000336000287802 */ /* 0x000fce0000000f00 */
[----:B------:R-:W-:Y:S05]  /*3350*/  CALL.REL.NOINC `($__internal_1_$__cuda_sm20_rem_s64) ;  /* 0x0000002800407944 */ /* 0x000fea0003c00000 */
[----:B------:R-:W-:-:S07]  /*3360*/  IMAD.MOV.U32 R10, RZ, RZ, R28 ;  /* 0x000000ffff0a7224 */ /* 0x000fce00078e001c */
.L_x_58:
[----:B------:R-:W-:Y:S05]  /*3370*/  BSYNC.RECONVERGENT B1 ;  /* 0x0000000000017941 */ /* 0x000fea0003800200 */
.L_x_56:
        /* <DEDUP_REMOVED lines=24> */
[C---:B------:R-:W-:Y:S02]  /*3500*/  IADD3 R23, P1, PT, R10.reuse, R23, RZ ;  /* 0x000000170a177210 */ /* 0x040fe40007f3e0ff */
[----:B------:R-:W-:-:S03]  /*3510*/  IADD3 R21, P2, PT, -R10, R21, RZ ;  /* 0x000000150a157210 */ /* 0x000fc60007f5e1ff */
[----:B------:R-:W-:Y:S02]  /*3520*/  IMAD.X R34, R28, 0x1, R34, P1 ;  /* 0x000000011c227824 */ /* 0x000fe400008e0622 */
[----:B------:R-:W-:Y:S01]  /*3530*/  IMAD.X R31, R31, 0x1, ~R28, P2 ;  /* 0x000000011f1f7824 */ /* 0x000fe200010e0e1c */
[----:B------:R-:W-:Y:S07]  /*3540*/  BRA `(.L_x_62) ;  /* 0x0000000000707947 */ /* 0x000fee0003800000 */
.L_x_61:
        /* <DEDUP_REMOVED lines=8> */
.L_x_60:
        /* <DEDUP_REMOVED lines=20> */
.L_x_62:
[----:B------:R-:W-:Y:S05]  /*3710*/  BSYNC.RECONVERGENT B3 ;  /* 0x0000000000037941 */ /* 0x000fea0003800200 */
.L_x_59:
[----:B------:R-:W-:Y:S05]  /*3720*/  @!P0 BRA `(.L_x_63) ;  /* 0xfffffff400408947 */ /* 0x000fea000383ffff */
[----:B------:R-:W-:Y:S05]  /*3730*/  BSYNC.RECONVERGENT B2 ;  /* 0x0000000000027941 */ /* 0x000fea0003800200 */
.L_x_46:
[----:B------:R-:W-:Y:S05]  /*3740*/  WARPSYNC.ALL ;  /* 0x0000000000007948 */ /* 0x000fea0003800000 */
[----:B------:R-:W-:Y:S01]  /*3750*/  IADD3 R29, P0, PT, -R17, R14, RZ ;  /* 0x0000000e111d7210 */ /* 0x000fe20007f1e1ff */
[----:B------:R-:W-:Y:S01]  /*3760*/  IMAD.U32 R23, RZ, RZ, UR26 ;  /* 0x0000001aff177e24 */ /* 0x000fe2000f8e00ff */
[----:B------:R-:W0:Y:S01]  /*3770*/  LDCU.64 UR14, c[0x0][0x3a0] ;  /* 0x00007400ff0e77ac */ /* 0x000e220008000a00 */
[----:B------:R-:W-:Y:S01]  /*3780*/  BSSY.RECONVERGENT B2, `(.L_x_64) ;  /* 0x0000070000027945 */ /* 0x000fe20003800200 */
[----:B------:R-:W-:Y:S01]  /*3790*/  IADD3 R16, P1, P2, R16, -R29, -R21 ;  /* 0x8000001d10107210 */ /* 0x000fe20007a3e815 */
[----:B------:R-:W-:Y:S01]  /*37a0*/  IMAD.X R41, R18, 0x1, ~R19, P0 ;  /* 0x0000000112297824 */ /* 0x000fe200000e0e13 */
[----:B------:R-:W-:Y:S01]  /*37b0*/  IADD3 R21, P0, PT, R21, -R17, RZ ;  /* 0x8000001115157210 */ /* 0x000fe20007f1e0ff */
[----:B------:R-:W1:Y:S01]  /*37c0*/  LDCU UR17, c[0x0][0x3a8] ;  /* 0x00007500ff1177ac */ /* 0x000e620008000800 */
[----:B------:R-:W-:-:S02]  /*37d0*/  CS2R R34, SRZ ;  /* 0x0000000000227805 */ /* 0x000fc4000001ff00 */
[----:B------:R-:W-:Y:S02]  /*37e0*/  CS2R R32, SRZ ;  /* 0x0000000000207805 */ /* 0x000fe4000001ff00 */
[----:B------:R-:W-:Y:S01]  /*37f0*/  IADD3.X R20, PT, PT, R20, ~R41, ~R31, P1, P2 ;  /* 0x8000002914147210 */ /* 0x000fe20000fe4c1f */
[----:B------:R-:W-:Y:S01]  /*3800*/  IMAD.X R31, R31, 0x1, ~R19, P0 ;  /* 0x000000011f1f7824 */ /* 0x000fe200000e0e13 */
[----:B------:R-:W-:Y:S01]  /*3810*/  ISETP.LT.U32.AND P0, PT, R21, R16, PT ;  /* 0x000000101500720c */ /* 0x000fe20003f01070 */
[----:B------:R-:W-:Y:S01]  /*3820*/  IMAD.MOV.U32 R39, RZ, RZ, RZ ;  /* 0x000000ffff277224 */ /* 0x000fe200078e00ff */
[----:B------:R-:W-:Y:S01]  /*3830*/  IADD3 R14, P1, P2, R14, UR7, R23 ;  /* 0x000000070e0e7c10 */ /* 0x000fe2000fa3e017 */
[----:B------:R-:W-:Y:S01]  /*3840*/  IMAD.U32 R23, RZ, RZ, UR11 ;  /* 0x0000000bff177e24 */ /* 0x000fe2000f8e00ff */
[----:B------:R-:W-:Y:S01]  /*3850*/  ISETP.LT.AND.EX P0, PT, R31, R20, PT, P0 ;  /* 0x000000141f00720c */ /* 0x000fe20003f01300 */
[----:B------:R-:W-:Y:S02]  /*3860*/  IMAD.MOV.U32 R37, RZ, RZ, RZ ;  /* 0x000000ffff257224 */ /* 0x000fe400078e00ff */
[----:B------:R-:W-:Y:S01]  /*3870*/  IMAD.SHL.U32 R22, R14, 0x4, RZ ;  /* 0x000000040e167824 */ /* 0x000fe200078e00ff */
[----:B------:R-:W-:-:S02]  /*3880*/  SEL R10, R21, R16, P0 ;  /* 0x00000010150a7207 */ /* 0x000fc40000000000 */
[----:B------:R-:W-:Y:S02]  /*3890*/  IADD3.X R23, PT, PT, R18, UR6, R23, P1, P2 ;  /* 0x0000000612177c10 */ /* 0x000fe40008fe4417 */
[----:B------:R-:W-:Y:S02]  /*38a0*/  ISETP.GE.U32.AND P1, PT, R10, 0x1, PT ;  /* 0x000000010a00780c */ /* 0x000fe40003f26070 */
[----:B------:R-:W-:Y:S02]  /*38b0*/  SEL R10, R31, R20, P0 ;  /* 0x000000141f0a7207 */ /* 0x000fe40000000000 */
[----:B------:R-:W-:Y:S02]  /*38c0*/  SHF.L.U64.HI R23, R14, 0x2, R23 ;  /* 0x000000020e177819 */ /* 0x000fe40000010217 */
[----:B------:R-:W-:Y:S02]  /*38d0*/  ISETP.GE.AND.EX P0, PT, R10, RZ, PT, P1 ;  /* 0x000000ff0a00720c */ /* 0x000fe40003f06310 */
[----:B0-----:R-:W-:-:S02]  /*38e0*/  IADD3 R18, P2, PT, R22, UR14, RZ ;  /* 0x0000000e16127c10 */ /* 0x001fc4000ff5e0ff */
[----:B------:R-:W-:Y:S02]  /*38f0*/  IADD3 R30, P1, PT, R26, R29, RZ ;  /* 0x0000001d1a1e7210 */ /* 0x000fe40007f3e0ff */
[----:B------:R-:W-:Y:S02]  /*3900*/  IADD3.X R14, PT, PT, R23, UR15, RZ, P2, !PT ;  /* 0x0000000f170e7c10 */ /* 0x000fe400097fe4ff */
[----:B------:R-:W-:Y:S01]  /*3910*/  IADD3 R17, P2, PT, R24, R17, RZ ;  /* 0x0000001118117210 */ /* 0x000fe20007f5e0ff */
[----:B------:R-:W-:-:S04]  /*3920*/  IMAD.X R36, R27, 0x1, R41, P1 ;  /* 0x000000011b247824 */ /* 0x000fc800008e0629 */
[----:B------:R-:W-:Y:S01]  /*3930*/  IMAD.X R19, R25, 0x1, R19, P2 ;  /* 0x0000000119137824 */ /* 0x000fe200010e0613 */
[----:B-1----:R-:W-:Y:S07]  /*3940*/  @!P0 BRA `(.L_x_65) ;  /* 0x00000004004c8947 */ /* 0x002fee0003800000 */
[----:B------:R-:W-:Y:S01]  /*3950*/  IMAD.MOV.U32 R39, RZ, RZ, RZ ;  /* 0x000000ffff277224 */ /* 0x000fe200078e00ff */
[----:B------:R-:W-:Y:S01]  /*3960*/  CS2R R34, SRZ ;  /* 0x0000000000227805 */ /* 0x000fe2000001ff00 */
[----:B------:R-:W-:Y:S01]  /*3970*/  IMAD.MOV.U32 R37, RZ, RZ, RZ ;  /* 0x000000ffff257224 */ /* 0x000fe200078e00ff */
[----:B------:R-:W-:-:S07]  /*3980*/  CS2R R32, SRZ ;  /* 0x0000000000207805 */ /* 0x000fce000001ff00 */
.L_x_72:
        /* <DEDUP_REMOVED lines=23> */
.L_x_67:
[----:B------:R-:W-:Y:S01]  /*3b00*/  IMAD.MOV.U32 R10, RZ, RZ, R41 ;  /* 0x000000ffff0a7224 */ /* 0x000fe200078e0029 */
[----:B------:R-:W-:-:S07]  /*3b10*/  MOV R40, 0x3b30 ;  /* 0x00003b3000287802 */ /* 0x000fce0000000f00 */
[----:B------:R-:W-:Y:S05]  /*3b20*/  CALL.REL.NOINC `($__internal_1_$__cuda_sm20_rem_s64) ;  /* 0x00000020004c7944 */ /* 0x000fea0003c00000 */
[----:B------:R-:W-:-:S07]  /*3b30*/  IMAD.MOV.U32 R38, RZ, RZ, R28 ;  /* 0x000000ffff267224 */ /* 0x000fce00078e001c */
.L_x_68:
[----:B------:R-:W-:Y:S05]  /*3b40*/  BSYNC.RECONVERGENT B3 ;  /* 0x0000000000037941 */ /* 0x000fea0003800200 */
.L_x_66:
        /* <DEDUP_REMOVED lines=23> */
.L_x_70:
[----:B------:R-:W-:Y:S01]  /*3cc0*/  IMAD.MOV.U32 R10, RZ, RZ, R41 ;  /* 0x000000ffff0a7224 */ /* 0x000fe200078e0029 */
[----:B------:R-:W-:-:S07]  /*3cd0*/  MOV R40, 0x3cf0 ;  /* 0x00003cf000287802 */ /* 0x000fce0000000f00 */
[----:B------:R-:W-:Y:S05]  /*3ce0*/  CALL.REL.NOINC `($__internal_1_$__cuda_sm20_rem_s64) ;  /* 0x0000001c00dc7944 */ /* 0x000fea0003c00000 */
[----:B------:R-:W-:-:S07]  /*3cf0*/  IMAD.MOV.U32 R10, RZ, RZ, R28 ;  /* 0x000000ffff0a7224 */ /* 0x000fce00078e001c */
.L_x_71:
[----:B------:R-:W-:Y:S05]  /*3d00*/  BSYNC.RECONVERGENT B3 ;  /* 0x0000000000037941 */ /* 0x000fea0003800200 */
.L_x_69:
[----:B------:R-:W0:Y:S01]  /*3d10*/  S2UR UR15, SR_CgaCtaId ;  /* 0x00000000000f79c3 */ /* 0x000e220000008800 */
[----:B------:R-:W-:Y:S01]  /*3d20*/  UMOV UR14, 0x400 ;  /* 0x00000400000e7882 */ /* 0x000fe20000000000 */
[----:B------:R-:W-:Y:S02]  /*3d30*/  LEA R10, R10, UR16, 0x2 ;  /* 0x000000100a0a7c11 */ /* 0x000fe4000f8e10ff */
[----:B------:R-:W-:-:S04]  /*3d40*/  LEA R28, P1, R39, R18, 0x2 ;  /* 0x00000012271c7211 */ /* 0x000fc800078210ff */
[----:B------:R-:W-:Y:S01]  /*3d50*/  LDS R10, [R10] ;  /* 0x000000000a0a7984 */ /* 0x000fe20000000800 */
[----:B------:R-:W-:Y:S01]  /*3d60*/  LEA.HI.X R29, R39, R14, R37, 0x2, P1 ;  /* 0x0000000e271d7211 */ /* 0x000fe200008f1425 */
[----:B0-----:R-:W-:-:S06]  /*3d70*/  ULEA UR14, UR15, UR14, 0x18 ;  /* 0x0000000e0f0e7291 */ /* 0x001fcc000f8ec0ff */
[----:B------:R-:W-:-:S05]  /*3d80*/  LEA R38, R38, UR14, 0x2 ;  /* 0x0000000e26267c11 */ /* 0x000fca000f8e10ff */
[----:B------:R-:W0:Y:S02]  /*3d90*/  LDS R41, [R38] ;  /* 0x0000000026297984 */ /* 0x000e240000000800 */
[----:B0-----:R-:W-:-:S13]  /*3da0*/  FSETP.GTU.AND P0, PT, R41, R10, PT ;  /* 0x0000000a2900720b */ /* 0x001fda0003f0c000 */
[----:B------:R-:W-:Y:S01]  /*3db0*/  @!P0 IADD3 R34, P1, PT, R34, 0x1, RZ ;  /* 0x0000000122228810 */ /* 0x000fe20007f3e0ff */
[----:B------:R0:W-:Y:S01]  /*3dc0*/  @!P0 STG.E desc[UR24][R28.64], R41 ;  /* 0x000000291c008986 */ /* 0x0001e2000c101918 */
[----:B------:R-:W-:-:S03]  /*3dd0*/  @P0 IADD3 R35, P2, PT, R35, 0x1, RZ ;  /* 0x0000000123230810 */ /* 0x000fc60007f5e0ff */
[----:B------:R0:W-:Y:S01]  /*3de0*/  @P0 STG.E desc[UR24][R28.64], R10 ;  /* 0x0000000a1c000986 */ /* 0x0001e2000c101918 */
[----:B------:R-:W-:Y:S01]  /*3df0*/  @!P0 IMAD.X R32, RZ, RZ, R32, P1 ;  /* 0x000000ffff208224 */ /* 0x000fe200008e0620 */
[----:B------:R-:W-:Y:S01]  /*3e00*/  ISETP.LT.U32.AND P1, PT, R34, R21, PT ;  /* 0x000000152200720c */ /* 0x000fe20003f21070 */
[----:B------:R-:W-:Y:S01]  /*3e10*/  @P0 IMAD.X R33, RZ, RZ, R33, P2 ;  /* 0x000000ffff210224 */ /* 0x000fe200010e0621 */
[----:B------:R-:W-:Y:S02]  /*3e20*/  ISETP.GE.U32.AND P0, PT, R35, R16, PT ;  /* 0x000000102300720c */ /* 0x000fe40003f06070 */
[----:B------:R-:W-:Y:S02]  /*3e30*/  ISETP.LT.AND.EX P1, PT, R32, R31, PT, P1 ;  /* 0x0000001f2000720c */ /* 0x000fe40003f21310 */
[----:B------:R-:W-:Y:S02]  /*3e40*/  ISETP.GE.AND.EX P0, PT, R33, R20, PT, P0 ;  /* 0x000000142100720c */ /* 0x000fe40003f06300 */
[----:B------:R-:W-:-:S05]  /*3e50*/  IADD3 R39, P2, PT, R39, 0x1, RZ ;  /* 0x0000000127277810 */ /* 0x000fca0007f5e0ff */
[----:B------:R-:W-:-:S06]  /*3e60*/  IMAD.X R37, RZ, RZ, R37, P2 ;  /* 0x000000ffff257224 */ /* 0x000fcc00010e0625 */
[----:B0-----:R-:W-:Y:S05]  /*3e70*/  @!P0 BRA P1, `(.L_x_72) ;  /* 0xfffffff800c48947 */ /* 0x001fea000083ffff */
.L_x_65:
[----:B------:R-:W-:Y:S05]  /*3e80*/  BSYNC.RECONVERGENT B2 ;  /* 0x0000000000027941 */ /* 0x000fea0003800200 */
.L_x_64:
[----:B------:R-:W-:Y:S01]  /*3e90*/  ISETP.NE.U32.AND P0, PT, R34, R21, PT ;  /* 0x000000152200720c */ /* 0x000fe20003f05070 */
[----:B------:R-:W0:Y:S01]  /*3ea0*/  LDCU UR17, c[0x0][0x3a8] ;  /* 0x00007500ff1177ac */ /* 0x000e220008000800 */
[----:B------:R-:W-:Y:S02]  /*3eb0*/  BSSY.RECONVERGENT B2, `(.L_x_73) ;  /* 0x0000065000027945 */ /* 0x000fe40003800200 */
[----:B------:R-:W-:Y:S01]  /*3ec0*/  ISETP.NE.AND.EX P0, PT, R32, R31, PT, P0 ;  /* 0x0000001f2000720c */ /* 0x000fe20003f05300 */
[----:B------:R-:W1:-:S12]  /*3ed0*/  LDCU UR32, c[0x0][0x3a8] ;  /* 0x00007500ff2077ac */ /* 0x000e580008000800 */
[----:B------:R-:W-:Y:S05]  /*3ee0*/  @!P0 BRA `(.L_x_74) ;  /* 0x0000000000d88947 */ /* 0x000fea0003800000 */
[----:B------:R-:W-:-:S04]  /*3ef0*/  ISETP.GE.U32.AND P0, PT, R34, R21, PT ;  /* 0x000000152200720c */ /* 0x000fc80003f06070 */
[----:B------:R-:W-:-:S13]  /*3f00*/  ISETP.GE.AND.EX P0, PT, R32, R31, PT, P0 ;  /* 0x0000001f2000720c */ /* 0x000fda0003f06300 */
[----:B------:R-:W-:Y:S05]  /*3f10*/  @P0 BRA `(.L_x_75) ;  /* 0x0000000400780947 */ /* 0x000fea0003800000 */
[----:B------:R-:W2:Y:S01]  /*3f20*/  LDCU.64 UR14, c[0x0][0x3a0] ;  /* 0x00007400ff0e77ac */ /* 0x000ea20008000a00 */
[C---:B------:R-:W-:Y:S01]  /*3f30*/  LEA R14, P0, R39.reuse, R22, 0x2 ;  /* 0x00000016270e7211 */ /* 0x040fe200078010ff */
[----:B------:R-:W-:Y:S03]  /*3f40*/  BSSY.RECONVERGENT B3, `(.L_x_76) ;  /* 0x000002f000037945 */ /* 0x000fe60003800200 */
[----:B------:R-:W-:Y:S02]  /*3f50*/  LEA.HI.X R23, R39, R23, R37, 0x2, P0 ;  /* 0x0000001727177211 */ /* 0x000fe400000f1425 */
[----:B--2---:R-:W-:-:S04]  /*3f60*/  IADD3 R14, P1, PT, R14, UR14, RZ ;  /* 0x0000000e0e0e7c10 */ /* 0x004fc8000ff3e0ff */
[----:B------:R-:W-:-:S09]  /*3f70*/  IADD3.X R23, PT, PT, R23, UR15, RZ, P1, !PT ;  /* 0x0000000f17177c10 */ /* 0x000fd20008ffe4ff */
.L_x_80:
[----:B--2---:R-:W-:Y:S01]  /*3f80*/  IADD3 R33, P0, PT, R34, R17, RZ ;  /* 0x0000001122217210 */ /* 0x004fe20007f1e0ff */
[----:B------:R-:W-:Y:S04]  /*3f90*/  BSSY.RECONVERGENT B4, `(.L_x_77) ;  /* 0x000001a000047945 */ /* 0x000fe80003800200 */
[----:B------:R-:W-:-:S05]  /*3fa0*/  IMAD.X R44, R32, 0x1, R19, P0 ;  /* 0x00000001202c7824 */ /* 0x000fca00000e0613 */
[----:B------:R-:W-:-:S13]  /*3fb0*/  ISETP.NE.U32.AND P0, PT, R44, RZ, PT ;  /* 0x000000ff2c00720c */ /* 0x000fda0003f05070 */
[----:B------:R-:W-:Y:S05]  /*3fc0*/  @P0 BRA `(.L_x_78) ;  /* 0x0000000000480947 */ /* 0x000fea0003800000 */
[----:B0-----:R-:W0:Y:S01]  /*3fd0*/  I2F.U32.RP R16, UR17 ;  /* 0x0000001100107d06 */ /* 0x001e220008209000 */
[----:B------:R-:W-:-:S07]  /*3fe0*/  ISETP.NE.U32.AND P1, PT, RZ, UR17, PT ;  /* 0x00000011ff007c0c */ /* 0x000fce000bf25070 */
[----:B0-----:R-:W0:Y:S02]  /*3ff0*/  MUFU.RCP R16, R16 ;  /* 0x0000001000107308 */ /* 0x001e240000001000 */
[----:B0-----:R-:W-:-:S06]  /*4000*/  VIADD R28, R16, 0xffffffe ;  /* 0x0ffffffe101c7836 */ /* 0x001fcc0000000000 */
[----:B------:R0:W2:Y:S02]  /*4010*/  F2I.FTZ.U32.TRUNC.NTZ R29, R28 ;  /* 0x0000001c001d7305 */ /* 0x0000a4000021f000 */
[----:B0-----:R-:W-:Y:S02]  /*4020*/  IMAD.MOV.U32 R28, RZ, RZ, RZ ;  /* 0x000000ffff1c7224 */ /* 0x001fe400078e00ff */
        /* <DEDUP_REMOVED lines=12> */
.L_x_78:
[----:B------:R-:W-:Y:S01]  /*40f0*/  IMAD.MOV.U32 R10, RZ, RZ, R33 ;  /* 0x000000ffff0a7224 */ /* 0x000fe200078e0021 */
[----:B------:R-:W-:-:S07]  /*4100*/  MOV R40, 0x4120 ;  /* 0x0000412000287802 */ /* 0x000fce0000000f00 */
[----:B01----:R-:W-:Y:S05]  /*4110*/  CALL.REL.NOINC `($__internal_1_$__cuda_sm20_rem_s64) ;  /* 0x0000001800d07944 */ /* 0x003fea0003c00000 */
[----:B------:R-:W-:-:S07]  /*4120*/  IMAD.MOV.U32 R10, RZ, RZ, R28 ;  /* 0x000000ffff0a7224 */ /* 0x000fce00078e001c */
.L_x_79:
[----:B-1----:R-:W-:Y:S05]  /*4130*/  BSYNC.RECONVERGENT B4 ;  /* 0x0000000000047941 */ /* 0x002fea0003800200 */
.L_x_77:
[----:B------:R-:W0:Y:S01]  /*4140*/  S2UR UR15, SR_CgaCtaId ;  /* 0x00000000000f79c3 */ /* 0x000e220000008800 */
[----:B------:R-:W-:Y:S01]  /*4150*/  UMOV UR14, 0x400 ;  /* 0x00000400000e7882 */ /* 0x000fe20000000000 */
[----:B------:R-:W-:Y:S01]  /*4160*/  IMAD.MOV.U32 R28, RZ, RZ, R14 ;  /* 0x000000ffff1c7224 */ /* 0x000fe200078e000e */
[----:B------:R-:W-:Y:S01]  /*4170*/  IADD3 R34, P0, PT, R34, 0x1, RZ ;  /* 0x0000000122227810 */ /* 0x000fe20007f1e0ff */
[----:B------:R-:W-:Y:S01]  /*4180*/  IMAD.MOV.U32 R29, RZ, RZ, R23 ;  /* 0x000000ffff1d7224 */ /* 0x000fe200078e0017 */
[----:B------:R-:W-:-:S03]  /*4190*/  IADD3 R14, P1, PT, R14, 0x4, RZ ;  /* 0x000000040e0e7810 */ /* 0x000fc60007f3e0ff */
[----:B------:R-:W-:Y:S01]  /*41a0*/  IMAD.X R32, RZ, RZ, R32, P0 ;  /* 0x000000ffff207224 */ /* 0x000fe200000e0620 */
[----:B------:R-:W-:Y:S01]  /*41b0*/  ISETP.GE.U32.AND P0, PT, R34, R21, PT ;  /* 0x000000152200720c */ /* 0x000fe20003f06070 */
[----:B------:R-:W-:-:S03]  /*41c0*/  IMAD.X R23, RZ, RZ, R23, P1 ;  /* 0x000000ffff177224 */ /* 0x000fc600008e0617 */
[----:B------:R-:W-:Y:S01]  /*41d0*/  ISETP.GE.AND.EX P0, PT, R32, R31, PT, P0 ;  /* 0x0000001f2000720c */ /* 0x000fe20003f06300 */
[----:B0-----:R-:W-:-:S06]  /*41e0*/  ULEA UR14, UR15, UR14, 0x18 ;  /* 0x0000000e0f0e7291 */ /* 0x001fcc000f8ec0ff */
[----:B------:R-:W-:-:S05]  /*41f0*/  LEA R10, R10, UR14, 0x2 ;  /* 0x0000000e0a0a7c11 */ /* 0x000fca000f8e10ff */
[----:B------:R-:W0:Y:S04]  /*4200*/  LDS R33, [R10] ;  /* 0x000000000a217984 */ /* 0x000e280000000800 */
[----:B0-----:R2:W-:Y:S01]  /*4210*/  STG.E desc[UR24][R28.64], R33 ;  /* 0x000000211c007986 */ /* 0x0015e2000c101918 */
[----:B------:R-:W-:Y:S05]  /*4220*/  @!P0 BRA `(.L_x_80) ;  /* 0xfffffffc00548947 */ /* 0x000fea000383ffff */
[----:B------:R-:W-:Y:S05]  /*4230*/  BSYNC.RECONVERGENT B3 ;  /* 0x0000000000037941 */ /* 0x000fea0003800200 */
.L_x_76:
[----:B------:R-:W-:Y:S05]  /*4240*/  BRA `(.L_x_75) ;  /* 0x0000000000ac7947 */ /* 0x000fea0003800000 */
.L_x_74:
[----:B------:R-:W-:-:S04]  /*4250*/  ISETP.GE.U32.AND P0, PT, R35, R16, PT ;  /* 0x000000102300720c */ /* 0x000fc80003f06070 */
[----:B------:R-:W-:-:S13]  /*4260*/  ISETP.GE.AND.EX P0, PT, R33, R20, PT, P0 ;  /* 0x000000142100720c */ /* 0x000fda0003f06300 */
[----:B------:R-:W-:Y:S05]  /*4270*/  @P0 BRA `(.L_x_75) ;  /* 0x0000000000a00947 */ /* 0x000fea0003800000 */
.L_x_84:
[----:B--2---:R-:W-:Y:S01]  /*4280*/  IADD3 R17, P0, PT, R35, R30, RZ ;  /* 0x0000001e23117210 */ /* 0x004fe20007f1e0ff */
[----:B------:R-:W-:Y:S04]  /*4290*/  BSSY.RECONVERGENT B3, `(.L_x_81) ;  /* 0x000001a000037945 */ /* 0x000fe80003800200 */
[----:B------:R-:W-:-:S05]  /*42a0*/  IMAD.X R44, R33, 0x1, R36, P0 ;  /* 0x00000001212c7824 */ /* 0x000fca00000e0624 */
[----:B------:R-:W-:-:S13]  /*42b0*/  ISETP.NE.U32.AND P0, PT, R44, RZ, PT ;  /* 0x000000ff2c00720c */ /* 0x000fda0003f05070 */
[----:B------:R-:W-:Y:S05]  /*42c0*/  @P0 BRA `(.L_x_82) ;  /* 0x0000000000480947 */ /* 0x000fea0003800000 */
        /* <DEDUP_REMOVED lines=18> */
.L_x_82:
[----:B------:R-:W-:Y:S01]  /*43f0*/  IMAD.MOV.U32 R10, RZ, RZ, R17 ;  /* 0x000000ffff0a7224 */ /* 0x000fe200078e0011 */
[----:B------:R-:W-:-:S07]  /*4400*/  MOV R40, 0x4420 ;  /* 0x0000442000287802 */ /* 0x000fce0000000f00 */
[----:B01----:R-:W-:Y:S05]  /*4410*/  CALL.REL.NOINC `($__internal_1_$__cuda_sm20_rem_s64) ;  /* 0x0000001800107944 */ /* 0x003fea0003c00000 */
[----:B------:R-:W-:-:S07]  /*4420*/  IMAD.MOV.U32 R10, RZ, RZ, R28 ;  /* 0x000000ffff0a7224 */ /* 0x000fce00078e001c */
.L_x_83:
[----:B0-----:R-:W-:Y:S05]  /*4430*/  BSYNC.RECONVERGENT B3 ;  /* 0x0000000000037941 */ /* 0x001fea0003800200 */
.L_x_81:
[----:B------:R-:W-:Y:S02]  /*4440*/  LEA R10, R10, UR16, 0x2 ;  /* 0x000000100a0a7c11 */ /* 0x000fe4000f8e10ff */
[----:B------:R-:W-:-:S03]  /*4450*/  LEA R22, P0, R39, R18, 0x2 ;  /* 0x0000001227167211 */ /* 0x000fc600078010ff */
[----:B------:R-:W0:Y:S01]  /*4460*/  LDS R17, [R10] ;  /* 0x000000000a117984 */ /* 0x000e220000000800 */
[----:B------:R-:W-:Y:S02]  /*4470*/  LEA.HI.X R23, R39, R14, R37, 0x2, P0 ;  /* 0x0000000e27177211 */ /* 0x000fe400000f1425 */
[----:B------:R-:W-:Y:S02]  /*4480*/  IADD3 R35, P0, PT, R35, 0x1, RZ ;  /* 0x0000000123237810 */ /* 0x000fe40007f1e0ff */
[----:B------:R-:W-:-:S03]  /*4490*/  IADD3 R39, P1, PT, R39, 0x1, RZ ;  /* 0x0000000127277810 */ /* 0x000fc60007f3e0ff */
[----:B------:R-:W-:Y:S01]  /*44a0*/  IMAD.X R33, RZ, RZ, R33, P0 ;  /* 0x000000ffff217224 */ /* 0x000fe200000e0621 */
[----:B------:R-:W-:Y:S01]  /*44b0*/  ISETP.GE.U32.AND P0, PT, R35, R16, PT ;  /* 0x000000102300720c */ /* 0x000fe20003f06070 */
[----:B------:R-:W-:-:S03]  /*44c0*/  IMAD.X R37, RZ, RZ, R37, P1 ;  /* 0x000000ffff257224 */ /* 0x000fc600008e0625 */
[----:B------:R-:W-:Y:S01]  /*44d0*/  ISETP.GE.AND.EX P0, PT, R33, R20, PT, P0 ;  /* 0x000000142100720c */ /* 0x000fe20003f06300 */
[----:B0-----:R2:W-:-:S12]  /*44e0*/  STG.E desc[UR24][R22.64], R17 ;  /* 0x0000001116007986 */ /* 0x0015d8000c101918 */
[----:B------:R-:W-:Y:S05]  /*44f0*/  @!P0 BRA `(.L_x_84) ;  /* 0xfffffffc00608947 */ /* 0x000fea000383ffff */
.L_x_75:
[----:B01----:R-:W-:Y:S05]  /*4500*/  BSYNC.RECONVERGENT B2 ;  /* 0x0000000000027941 */ /* 0x003fea0003800200 */
.L_x_73:
[----:B------:R-:W0:Y:S01]  /*4510*/  LDCU UR17, c[0x0][0x3a8] ;  /* 0x00007500ff1177ac */ /* 0x000e220008000800 */
[----:B------:R-:W-:Y:S01]  /*4520*/  BSSY.RECONVERGENT B2, `(.L_x_85) ;  /* 0x00000ce000027945 */ /* 0x000fe20003800200 */
[----:B------:R-:W-:Y:S01]  /*4530*/  UIADD3 UR14, UP0, UPT, -UR7, UR28, URZ ;  /* 0x0000001c070e7290 */ /* 0x000fe2000ff1e1ff */
[----:B------:R-:W1:Y:S03]  /*4540*/  LDCU UR33, c[0x0][0x3a8] ;  /* 0x00007500ff2177ac */ /* 0x000e660008000800 */
[----:B------:R-:W-:Y:S02]  /*4550*/  UIADD3.X UR15, UPT, UPT, ~UR6, UR29, URZ, UP0, !UPT ;  /* 0x0000001d060f7290 */ /* 0x000fe400087fe5ff */
[----:B------:R-:W-:Y:S02]  /*4560*/  ISETP.LE.U32.AND P1, PT, R11, UR14, PT ;  /* 0x0000000e0b007c0c */ /* 0x000fe4000bf23070 */
[----:B------:R-:W-:-:S02]  /*4570*/  ISETP.LE.U32.AND P0, PT, R12, UR14, PT ;  /* 0x0000000e0c007c0c */ /* 0x000fc4000bf03070 */
[----:B------:R-:W-:Y:S01]  /*4580*/  IMAD.U32 R16, RZ, RZ, UR15 ;  /* 0x0000000fff107e24 */ /* 0x000fe2000f8e00ff */
[----:B0-----:R-:W-:Y:S01]  /*4590*/  UISETP.LT.U32.AND UP0, UPT, UR17, UR14, UPT ;  /* 0x0000000e1100728c */ /* 0x001fe2000bf01070 */
[----:B------:R-:W-:-:S03]  /*45a0*/  IMAD.U32 R14, RZ, RZ, UR15 ;  /* 0x0000000fff0e7e24 */ /* 0x000fc6000f8e00ff */
[----:B------:R-:W-:Y:S01]  /*45b0*/  ISETP.GE.AND.EX P1, PT, R16, R13, PT, P1 ;  /* 0x0000000d1000720c */ /* 0x000fe20003f26310 */
[----:B------:R-:W-:Y:S01]  /*45c0*/  UISETP.LT.AND.EX UP0, UPT, URZ, UR15, UPT, UP0 ;  /* 0x0000000fff00728c */ /* 0x000fe2000bf01300 */
[----:B------:R-:W-:-:S03]  /*45d0*/  ISETP.GE.AND.EX P0, PT, R14, R15, PT, P0 ;  /* 0x0000000f0e00720c */ /* 0x000fc60003f06300 */
[----:B------:R-:W-:Y:S02]  /*45e0*/  USEL UR32, UR15, URZ, !UP0 ;  /* 0x000000ff0f207287 */ /* 0x000fe4000c000000 */
[----:B------:R-:W-:Y:S02]  /*45f0*/  USEL UR17, UR14, UR17, !UP0 ;  /* 0x000000110e117287 */ /* 0x000fe4000c000000 */
[----:B------:R-:W-:Y:S02]  /*4600*/  UIADD3 UR8, UP0, UPT, UR8, 0x1, URZ ;  /* 0x0000000108087890 */ /* 0x000fe4000ff1e0ff */
[----:B------:R-:W-:Y:S02]  /*4610*/  IMAD.U32 R10, RZ, RZ, UR32 ;  /* 0x00000020ff0a7e24 */ /* 0x000fe4000f8e00ff */
[----:B------:R-:W-:Y:S01]  /*4620*/  ISETP.GT.U32.AND P2, PT, R11, UR17, PT ;  /* 0x000000110b007c0c */ /* 0x000fe2000bf44070 */
[----:B------:R-:W-:Y:S01]  /*4630*/  UIADD3.X UR9, UPT, UPT, URZ, UR9, URZ, UP0, !UPT ;  /* 0x00000009ff097290 */ /* 0x000fe200087fe4ff */
[----:B------:R-:W-:-:S02]  /*4640*/  IADD3 R18, P4, PT, -R12, UR17, RZ ;  /* 0x000000110c127c10 */ /* 0x000fc4000ff9e1ff */
[----:B------:R-:W-:Y:S02]  /*4650*/  ISETP.LT.AND.EX P2, PT, R10, R13, PT, P2 ;  /* 0x0000000d0a00720c */ /* 0x000fe40003f41320 */
[C---:B--2---:R-:W-:Y:S02]  /*4660*/  IADD3 R22, P3, PT, -R11.reuse, UR17, RZ ;  /* 0x000000110b167c10 */ /* 0x044fe4000ff7e1ff */
[----:B------:R-:W-:Y:S02]  /*4670*/  SEL R19, R11, UR17, !P2 ;  /* 0x000000110b137c07 */ /* 0x000fe4000d000000 */
[----:B------:R-:W-:Y:S02]  /*4680*/  IADD3.X R16, PT, PT, ~R15, UR32, RZ, P4, !PT ;  /* 0x000000200f107c10 */ /* 0x000fe4000a7fe5ff */
[----:B------:R-:W-:Y:S02]  /*4690*/  IADD3 R21, P4, PT, -R19, UR17, RZ ;  /* 0x0000001113157c10 */ /* 0x000fe4000ff9e1ff */
[----:B------:R-:W-:-:S02]  /*46a0*/  IADD3.X R20, PT, PT, ~R13, UR32, RZ, P3, !PT ;  /* 0x000000200d147c10 */ /* 0x000fc40009ffe5ff */
[----:B------:R-:W-:Y:S02]  /*46b0*/  SEL R17, R13, UR32, !P2 ;  /* 0x000000200d117c07 */ /* 0x000fe4000d000000 */
[----:B------:R-:W-:Y:S02]  /*46c0*/  SEL R18, R18, RZ, P0 ;  /* 0x000000ff12127207 */ /* 0x000fe40000000000 */
[----:B------:R-:W-:Y:S02]  /*46d0*/  SEL R22, R22, RZ, P1 ;  /* 0x000000ff16167207 */ /* 0x000fe40000800000 */
[----:B------:R-:W-:Y:S02]  /*46e0*/  SEL R16, R16, RZ, P0 ;  /* 0x000000ff10107207 */ /* 0x000fe40000000000 */
[----:B------:R-:W-:Y:S02]  /*46f0*/  SEL R20, R20, RZ, P1 ;  /* 0x000000ff14147207 */ /* 0x000fe40000800000 */
[----:B-1----:R-:W-:-:S07]  /*4700*/  IADD3.X R14, PT, PT, ~R17, UR32, RZ, P4, !PT ;  /* 0x00000020110e7c10 */ /* 0x002fce000a7fe5ff */
.L_x_102:
        /* <DEDUP_REMOVED lines=27> */
.L_x_87:
[----:B------:R-:W-:Y:S01]  /*48c0*/  IMAD.MOV.U32 R10, RZ, RZ, R32 ;  /* 0x000000ffff0a7224 */ /* 0x000fe200078e0020 */
[----:B------:R-:W-:-:S07]  /*48d0*/  MOV R40, 0x48f0 ;  /* 0x000048f000287802 */ /* 0x000fce0000000f00 */
[----:B------:R-:W-:Y:S05]  /*48e0*/  CALL.REL.NOINC `($__internal_1_$__cuda_sm20_rem_s64) ;  /* 0x0000001000dc7944 */ /* 0x000fea0003c00000 */
[----:B------:R-:W-:-:S07]  /*48f0*/  IMAD.MOV.U32 R35, RZ, RZ, R28 ;  /* 0x000000ffff237224 */ /* 0x000fce00078e001c */
.L_x_88:
[----:B------:R-:W-:Y:S05]  /*4900*/  BSYNC.RECONVERGENT B3 ;  /* 0x0000000000037941 */ /* 0x000fea0003800200 */
.L_x_86:
        /* <DEDUP_REMOVED lines=23> */
.L_x_90:
[----:B------:R-:W-:Y:S01]  /*4a80*/  IMAD.MOV.U32 R10, RZ, RZ, R37 ;  /* 0x000000ffff0a7224 */ /* 0x000fe200078e0025 */
[----:B------:R-:W-:-:S07]  /*4a90*/  MOV R40, 0x4ab0 ;  /* 0x00004ab000287802 */ /* 0x000fce0000000f00 */
[----:B------:R-:W-:Y:S05]  /*4aa0*/  CALL.REL.NOINC `($__internal_1_$__cuda_sm20_rem_s64) ;  /* 0x00000010006c7944 */ /* 0x000fea0003c00000 */
[----:B------:R-:W-:-:S07]  /*4ab0*/  IMAD.MOV.U32 R34, RZ, RZ, R28 ;  /* 0x000000ffff227224 */ /* 0x000fce00078e001c */
.L_x_91:
[----:B------:R-:W-:Y:S05]  /*4ac0*/  BSYNC.RECONVERGENT B3 ;  /* 0x0000000000037941 */ /* 0x000fea0003800200 */
.L_x_89:
        /* <DEDUP_REMOVED lines=23> */
.L_x_93:
[----:B------:R-:W-:Y:S01]  /*4c40*/  IMAD.MOV.U32 R10, RZ, RZ, R36 ;  /* 0x000000ffff0a7224 */ /* 0x000fe200078e0024 */
[----:B------:R-:W-:-:S07]  /*4c50*/  MOV R40, 0x4c70 ;  /* 0x00004c7000287802 */ /* 0x000fce0000000f00 */
[----:B------:R-:W-:Y:S05]  /*4c60*/  CALL.REL.NOINC `($__internal_1_$__cuda_sm20_rem_s64) ;  /* 0x0000000c00fc7944 */ /* 0x000fea0003c00000 */
[----:B------:R-:W-:-:S07]  /*4c70*/  IMAD.MOV.U32 R32, RZ, RZ, R28 ;  /* 0x000000ffff207224 */ /* 0x000fce00078e001c */
.L_x_94:
[----:B------:R-:W-:Y:S05]  /*4c80*/  BSYNC.RECONVERGENT B3 ;  /* 0x0000000000037941 */ /* 0x000fea0003800200 */
.L_x_92:
        /* <DEDUP_REMOVED lines=23> */
.L_x_96:
[----:B------:R-:W-:Y:S01]  /*4e00*/  IMAD.MOV.U32 R10, RZ, RZ, R37 ;  /* 0x000000ffff0a7224 */ /* 0x000fe200078e0025 */
[----:B------:R-:W-:-:S07]  /*4e10*/  MOV R40, 0x4e30 ;  /* 0x00004e3000287802 */ /* 0x000fce0000000f00 */
[----:B------:R-:W-:Y:S05]  /*4e20*/  CALL.REL.NOINC `($__internal_1_$__cuda_sm20_rem_s64) ;  /* 0x0000000c008c7944 */ /* 0x000fea0003c00000 */
[----:B------:R-:W-:-:S07]  /*4e30*/  IMAD.MOV.U32 R10, RZ, RZ, R28 ;  /* 0x000000ffff0a7224 */ /* 0x000fce00078e001c */
.L_x_97:
[----:B------:R-:W-:Y:S05]  /*4e40*/  BSYNC.RECONVERGENT B3 ;  /* 0x0000000000037941 */ /* 0x000fea0003800200 */
.L_x_95:
        /* <DEDUP_REMOVED lines=9> */
[----:B------:R-:W-:-:S05]  /*4ee0*/  LEA R32, R32, UR16, 0x2 ;  /* 0x0000001020207c11 */ /* 0x000fca000f8e10ff */
        /* <DEDUP_REMOVED lines=8> */
[----:B------:R-:W-:-:S03]  /*4f70*/  IMAD.MOV.U32 R22, RZ, RZ, R33 ;  /* 0x000000ffff167224 */ /* 0x000fc600078e0021 */
[----:B------:R-:W-:Y:S02]  /*4f80*/  IADD3.X R23, PT, PT, R17, RZ, ~R16, P0, P1 ;  /* 0x000000ff11177210 */ /* 0x000fe400007e2c10 */
[----:B------:R-:W-:Y:S02]  /*4f90*/  PLOP3.LUT P0, PT, PT, PT, PT, 0x8, 0x80 ;  /* 0x000000000080781c */ /* 0x000fe40003f0e170 */
[--C-:B------:R-:W-:Y:S02]  /*4fa0*/  SHF.R.S64 R10, R10, 0x1, R23.reuse ;  /* 0x000000010a0a7819 */ /* 0x100fe40000001017 */
[----:B------:R-:W-:Y:S02]  /*4fb0*/  SHF.R.S32.HI R20, RZ, 0x1, R23 ;  /* 0x00000001ff147819 */ /* 0x000fe40000011417 */
[C---:B------:R-:W-:Y:S02]  /*4fc0*/  IADD3 R21, P1, PT, R10.reuse, R21, RZ ;  /* 0x000000150a157210 */ /* 0x040fe40007f3e0ff */
[----:B------:R-:W-:-:S03]  /*4fd0*/  IADD3 R19, P2, PT, -R10, R19, RZ ;  /* 0x000000130a137210 */ /* 0x000fc60007f5e1ff */
[----:B------:R-:W-:Y:S02]  /*4fe0*/  IMAD.X R14, R20, 0x1, R14, P1 ;  /* 0x00000001140e7824 */ /* 0x000fe400008e060e */
[----:B------:R-:W-:Y:S02]  /*4ff0*/  IMAD.X R17, R17, 0x1, ~R20, P2 ;  /* 0x0000000111117824 */ /* 0x000fe400010e0e14 */
[----:B------:R-:W-:Y:S01]  /*5000*/  IMAD.MOV.U32 R20, RZ, RZ, R31 ;  /* 0x000000ffff147224 */ /* 0x000fe200078e001f */
[----:B------:R-:W-:Y:S06]  /*5010*/  BRA `(.L_x_101) ;  /* 0x0000000000707947 */ /* 0x000fec0003800000 */
.L_x_100:
        /* <DEDUP_REMOVED lines=8> */
.L_x_99:
        /* <DEDUP_REMOVED lines=20> */
.L_x_101:
[----:B------:R-:W-:Y:S05]  /*51e0*/  BSYNC.RECONVERGENT B3 ;  /* 0x0000000000037941 */ /* 0x000fea0003800200 */
.L_x_98:
[----:B------:R-:W-:Y:S05]  /*51f0*/  @!P0 BRA `(.L_x_102) ;  /* 0xfffffff400448947 */ /* 0x000fea000383ffff */
[----:B------:R-:W-:Y:S05]  /*5200*/  BSYNC.RECONVERGENT B2 ;  /* 0x0000000000027941 */ /* 0x000fea0003800200 */
.L_x_85:
[----:B------:R-:W-:Y:S05]  /*5210*/  WARPSYNC.ALL ;  /* 0x0000000000007948 */ /* 0x000fea0003800000 */
[-C--:B------:R-:W-:Y:S01]  /*5220*/  IADD3 R13, P0, PT, R24, R19.reuse, RZ ;  /* 0x00000013180d7210 */ /* 0x080fe20007f1e0ff */
[----:B------:R-:W-:Y:S01]  /*5230*/  UIADD3 UR7, UP0, UPT, UR7, UR17, URZ ;  /* 0x0000001107077290 */ /* 0x000fe2000ff1e0ff */
[----:B------:R-:W-:Y:S01]  /*5240*/  IADD3 R2, P2, PT, R2, R19, RZ ;  /* 0x0000001302027210 */ /* 0x000fe20007f5e0ff */
[----:B------:R-:W-:Y:S01]  /*5250*/  BSSY.RECONVERGENT B2, `(.L_x_103) ;  /* 0x0000021000027945 */ /* 0x000fe20003800200 */
[----:B------:R-:W-:Y:S01]  /*5260*/  IADD3 R23, P1, PT, -R19, UR17, RZ ;  /* 0x0000001113177c10 */ /* 0x000fe2000ff3e1ff */
[--C-:B------:R-:W-:Y:S01]  /*5270*/  IMAD.X R44, R25, 0x1, R17.reuse, P0 ;  /* 0x00000001192c7824 */ /* 0x100fe200000e0611 */
[----:B------:R-:W-:Y:S01]  /*5280*/  UIADD3.X UR6, UPT, UPT, UR6, UR32, URZ, UP0, !UPT ;  /* 0x0000002006067290 */ /* 0x000fe200087fe4ff */
[----:B------:R-:W-:Y:S01]  /*5290*/  IMAD.X R4, R4, 0x1, R17, P2 ;  /* 0x0000000104047824 */ /* 0x000fe200010e0611 */
[----:B------:R-:W-:-:S02]  /*52a0*/  IADD3.X R21, PT, PT, ~R17, UR32, RZ, P1, !PT ;  /* 0x0000002011157c10 */ /* 0x000fc40008ffe5ff */
[----:B------:R-:W-:-:S13]  /*52b0*/  ISETP.NE.U32.AND P0, PT, R44, RZ, PT ;  /* 0x000000ff2c00720c */ /* 0x000fda0003f05070 */
[----:B------:R-:W-:Y:S05]  /*52c0*/  @P0 BRA `(.L_x_104) ;  /* 0x0000000000500947 */ /* 0x000fea0003800000 */
[----:B------:R-:W0:Y:S01]  /*52d0*/  LDCU UR14, c[0x0][0x3a8] ;  /* 0x00007500ff0e77ac */ /* 0x000e220008000800 */
[----:B------:R-:W-:Y:S02]  /*52e0*/  IMAD.MOV.U32 R10, RZ, RZ, RZ ;  /* 0x000000ffff0a7224 */ /* 0x000fe400078e00ff */
[----:B------:R-:W-:Y:S01]  /*52f0*/  IMAD.MOV.U32 R25, RZ, RZ, RZ ;  /* 0x000000ffff197224 */ /* 0x000fe200078e00ff */
[----:B0-----:R-:W0:Y:S01]  /*5300*/  I2F.U32.RP R12, UR14 ;  /* 0x0000000e000c7d06 */ /* 0x001e220008209000 */
[----:B------:R-:W-:-:S07]  /*5310*/  ISETP.NE.U32.AND P1, PT, RZ, UR14, PT ;  /* 0x0000000eff007c0c */ /* 0x000fce000bf25070 */
[----:B0-----:R-:W0:Y:S02]  /*5320*/  MUFU.RCP R12, R12 ;  /* 0x0000000c000c7308 */ /* 0x001e240000001000 */
[----:B0-----:R-:W-:-:S06]  /*5330*/  VIADD R11, R12, 0xffffffe ;  /* 0x0ffffffe0c0b7836 */ /* 0x001fcc0000000000 */
[----:B------:R-:W0:Y:S02]  /*5340*/  F2I.FTZ.U32.TRUNC.NTZ R11, R11 ;  /* 0x0000000b000b7305 */ /* 0x000e24000021f000 */
[----:B0-----:R-:W-:-:S04]  /*5350*/  IMAD.MOV R15, RZ, RZ, -R11 ;  /* 0x000000ffff0f7224 */ /* 0x001fc800078e0a0b */
        /* <DEDUP_REMOVED lines=11> */
.L_x_104:
[----:B------:R-:W-:Y:S01]  /*5410*/  IMAD.MOV.U32 R10, RZ, RZ, R13 ;  /* 0x000000ffff0a7224 */ /* 0x000fe200078e000d */
[----:B------:R-:W-:-:S07]  /*5420*/  MOV R40, 0x5440 ;  /* 0x0000544000287802 */ /* 0x000fce0000000f00 */
[----:B------:R-:W-:Y:S05]  /*5430*/  CALL.REL.NOINC `($__internal_1_$__cuda_sm20_rem_s64) ;  /* 0x0000000800087944 */ /* 0x000fea0003c00000 */
[----:B------:R-:W-:Y:S02]  /*5440*/  IMAD.MOV.U32 R24, RZ, RZ, R28 ;  /* 0x000000ffff187224 */ /* 0x000fe400078e001c */
[----:B------:R-:W-:-:S07]  /*5450*/  IMAD.MOV.U32 R25, RZ, RZ, R29 ;  /* 0x000000ffff197224 */ /* 0x000fce00078e001d */
.L_x_105:
[----:B------:R-:W-:Y:S05]  /*5460*/  BSYNC.RECONVERGENT B2 ;  /* 0x0000000000027941 */ /* 0x000fea0003800200 */
.L_x_103:
[----:B------:R-:W-:Y:S01]  /*5470*/  IADD3 R13, P0, PT, R26, R23, RZ ;  /* 0x000000171a0d7210 */ /* 0x000fe20007f1e0ff */
[----:B------:R-:W-:Y:S04]  /*5480*/  BSSY.RECONVERGENT B2, `(.L_x_106) ;  /* 0x000001d000027945 */ /* 0x000fe80003800200 */
[----:B------:R-:W-:-:S05]  /*5490*/  IMAD.X R44, R27, 0x1, R21, P0 ;  /* 0x000000011b2c7824 */ /* 0x000fca00000e0615 */
        /* <DEDUP_REMOVED lines=22> */
.L_x_107:
[----:B------:R-:W-:Y:S01]  /*5600*/  IMAD.MOV.U32 R10, RZ, RZ, R13 ;  /* 0x000000ffff0a7224 */ /* 0x000fe200078e000d */
[----:B------:R-:W-:-:S07]  /*5610*/  MOV R40, 0x5630 ;  /* 0x0000563000287802 */ /* 0x000fce0000000f00 */
[----:B------:R-:W-:Y:S05]  /*5620*/  CALL.REL.NOINC `($__internal_1_$__cuda_sm20_rem_s64) ;  /* 0x00000004008c7944 */ /* 0x000fea0003c00000 */
[----:B------:R-:W-:Y:S02]  /*5630*/  IMAD.MOV.U32 R26, RZ, RZ, R28 ;  /* 0x000000ffff1a7224 */ /* 0x000fe400078e001c */
[----:B------:R-:W-:-:S07]  /*5640*/  IMAD.MOV.U32 R27, RZ, RZ, R29 ;  /* 0x000000ffff1b7224 */ /* 0x000fce00078e001d */
.L_x_108:
[----:B------:R-:W-:Y:S05]  /*5650*/  BSYNC.RECONVERGENT B2 ;  /* 0x0000000000027941 */ /* 0x000fea0003800200 */
.L_x_106:
[----:B------:R-:W-:Y:S01]  /*5660*/  BAR.SYNC.DEFER_BLOCKING 0x0 ;  /* 0x0000000000007b1d */ /* 0x000fe20000010000 */
[----:B------:R-:W-:Y:S01]  /*5670*/  UISETP.NE.U32.AND UP0, UPT, UR8, UR4, UPT ;  /* 0x000000040800728c */ /* 0x000fe2000bf05070 */
[----:B------:R-:W-:-:S03]  /*5680*/  IADD3 R22, P0, PT, -R2, UR7, RZ ;  /* 0x0000000702167c10 */ /* 0x000fc6000ff1e1ff */
[----:B------:R-:W-:Y:S01]  /*5690*/  UISETP.NE.AND.EX UP0, UPT, UR9, UR5, UPT, UP0 ;  /* 0x000000050900728c */ /* 0x000fe2000bf05300 */
[----:B------:R-:W-:-:S08]  /*56a0*/  IADD3.X R20, PT, PT, ~R4, UR6, RZ, P0, !PT ;  /* 0x0000000604147c10 */ /* 0x000fd000087fe5ff */
[----:B------:R-:W-:Y:S05]  /*56b0*/  BRA.U UP0, `(.L_x_109) ;  /* 0xffffffbd00247547 */ /* 0x000fea000b83ffff */
[----:B------:R-:W-:Y:S05]  /*56c0*/  EXIT ;  /* 0x000000000000794d */ /* 0x000fea0003800000 */
        .weak           $__internal_0_$__cuda_sm20_div_s64
        .type           $__internal_0_$__cuda_sm20_div_s64,@function
        .size           $__internal_0_$__cuda_sm20_div_s64,($__internal_1_$__cuda_sm20_rem_s64 - $__internal_0_$__cuda_sm20_div_s64)
$__internal_0_$__cuda_sm20_div_s64:
[----:B------:R-:W-:Y:S02]  /*56d0*/  UIADD3 UR8, UP1, UPT, URZ, -UR15, URZ ;  /* 0x8000000fff087290 */ /* 0x000fe4000ff3e0ff */
[----:B------:R-:W-:Y:S02]  /*56e0*/  UISETP.GE.AND UP0, UPT, UR4, URZ, UPT ;  /* 0x000000ff0400728c */ /* 0x000fe4000bf06270 */
[----:B------:R-:W-:Y:S02]  /*56f0*/  UIADD3.X UR6, UPT, UPT, URZ, ~UR4, URZ, UP1, !UPT ;  /* 0x80000004ff067290 */ /* 0x000fe40008ffe4ff */
[----:B------:R-:W-:Y:S02]  /*5700*/  USEL UR8, UR8, UR15, !UP0 ;  /* 0x0000000f08087287 */ /* 0x000fe4000c000000 */
[----:B------:R-:W-:Y:S02]  /*5710*/  USEL UR9, UR6, UR4, !UP0 ;  /* 0x0000000406097287 */ /* 0x000fe4000c000000 */
[----:B------:R-:W-:-:S07]  /*5720*/  UISETP.GE.AND UP3, UPT, UR14, URZ, UPT ;  /* 0x000000ff0e00728c */ /* 0x000fce000bf66270 */
[----:B------:R-:W0:Y:S08]  /*5730*/  I2F.U64.RP R4, UR8 ;  /* 0x0000000800047d12 */ /* 0x000e300008309000 */
[----:B0-----:R-:W0:Y:S02]  /*5740*/  MUFU.RCP R4, R4 ;  /* 0x0000000400047308 */ /* 0x001e240000001000 */
[----:B0-----:R-:W-:-:S06]  /*5750*/  VIADD R2, R4, 0x1ffffffe ;  /* 0x1ffffffe04027836 */ /* 0x001fcc0000000000 */
[----:B------:R-:W0:Y:S02]  /*5760*/  F2I.U64.TRUNC R2, R2 ;  /* 0x0000000200027311 */ /* 0x000e24000020d800 */
[----:B0-----:R-:W-:Y:S01]  /*5770*/  R2UR UR6, R2 ;  /* 0x00000000020672ca */ /* 0x001fe200000e0000 */
[----:B------:R-:W-:Y:S01]  /*5780*/  IMAD.MOV.U32 R2, RZ, RZ, R5 ;  /* 0x000000ffff027224 */ /* 0x000fe200078e0005 */
[----:B------:R-:W-:Y:S01]  /*5790*/  R2UR UR7, R3 ;  /* 0x00000000030772ca */ /* 0x000fe200000e0000 */
[----:B------:R-:W-:-:S10]  /*57a0*/  IMAD.MOV.U32 R3, RZ, RZ, 0x0 ;  /* 0x00000000ff037424 */ /* 0x000fd400078e00ff */
[----:B------:R-:W-:-:S04]  /*57b0*/  UIMAD.WIDE.U32 UR16, UR6, UR8, URZ ;  /* 0x00000008061072a5 */ /* 0x000fc8000f8e00ff */
[----:B------:R-:W-:Y:S02]  /*57c0*/  UIMAD UR17, UR6, UR9, UR17 ;  /* 0x00000009061172a4 */ /* 0x000fe4000f8e0211 */
[----:B------:R-:W-:Y:S02]  /*57d0*/  UIADD3 UR19, UP0, UPT, URZ, -UR16, URZ ;  /* 0x80000010ff137290 */ /* 0x000fe4000ff1e0ff */
[----:B------:R-:W-:Y:S02]  /*57e0*/  UIMAD UR18, UR7, UR8, UR17 ;  /* 0x00000008071272a4 */ /* 0x000fe4000f8e0211 */
[----:B------:R-:W-:Y:S02]  /*57f0*/  UIMAD.WIDE.U32 UR16, UR6, UR19, URZ ;  /* 0x00000013061072a5 */ /* 0x000fe4000f8e00ff */
[----:B------:R-:W-:-:S05]  /*5800*/  UIADD3.X UR32, UPT, UPT, URZ, ~UR18, URZ, UP0, !UPT ;  /* 0x80000012ff207290 */ /* 0x000fca00087fe4ff */
[----:B------:R-:W-:Y:S01]  /*5810*/  UMOV UR16, UR17 ;  /* 0x0000001100107c82 */ /* 0x000fe20008000000 */
[----:B------:R-:W-:Y:S02]  /*5820*/  UMOV UR17, UR6 ;  /* 0x0000000600117c82 */ /* 0x000fe40008000000 */
[----:B------:R-:W-:-:S04]  /*5830*/  UIMAD.WIDE.U32 UR16, UP0, UR6, UR32, UR16 ;  /* 0x00000020061072a5 */ /* 0x000fc8000f800010 */
[----:B------:R-:W-:Y:S02]  /*5840*/  UIMAD.WIDE.U32 UR16, UP1, UR7, UR19, UR16 ;  /* 0x00000013071072a5 */ /* 0x000fe4000f820010 */
[----:B------:R-:W-:Y:S02]  /*5850*/  UIMAD.WIDE.U32 UR18, UR7, UR32, URZ ;  /* 0x00000020071272a5 */ /* 0x000fe4000f8e00ff */
[----:B------:R-:W-:Y:S02]  /*5860*/  UIMAD UR32, UR7, UR32, URZ ;  /* 0x00000020072072a4 */ /* 0x000fe4000f8e02ff */
[----:B------:R-:W-:Y:S02]  /*5870*/  UIADD3.X UR16, UPT, UPT, UR19, UR7, URZ, UP0, !UPT ;  /* 0x0000000713107290 */ /* 0x000fe400087fe4ff */
[----:B------:R-:W-:-:S04]  /*5880*/  UIADD3 UR17, UP2, UPT, UR32, UR17, URZ ;  /* 0x0000001120117290 */ /* 0x000fc8000ff5e0ff */
[----:B------:R-:W-:Y:S02]  /*5890*/  UIMAD.WIDE.U32 UR6, UR17, UR8, URZ ;  /* 0x00000008110672a5 */ /* 0x000fe4000f8e00ff */
[----:B------:R-:W-:Y:S02]  /*58a0*/  UIADD3.X UR18, UPT, UPT, URZ, URZ, UR16, UP2, UP1 ;  /* 0x000000ffff127290 */ /* 0x000fe400097e2410 */
[----:B------:R-:W-:Y:S02]  /*58b0*/  UIADD3 UR19, UP0, UPT, URZ, -UR6, URZ ;  /* 0x80000006ff137290 */ /* 0x000fe4000ff1e0ff */
[----:B------:R-:W-:Y:S02]  /*58c0*/  UIMAD UR7, UR17, UR9, UR7 ;  /* 0x00000009110772a4 */ /* 0x000fe4000f8e0207 */
[----:B------:R-:W-:Y:S02]  /*58d0*/  UIMAD.WIDE.U32 UR32, UR17, UR19, URZ ;  /* 0x00000013112072a5 */ /* 0x000fe4000f8e00ff */
[----:B------:R-:W-:-:S02]  /*58e0*/  UIMAD UR7, UR18, UR8, UR7 ;  /* 0x00000008120772a4 */ /* 0x000fc4000f8e0207 */
[----:B------:R-:W-:Y:S02]  /*58f0*/  UIADD3 UR6, UP4, UPT, URZ, -UR23, URZ ;  /* 0x80000017ff067290 */ /* 0x000fe4000ff9e0ff */
[----:B------:R-:W-:Y:S01]  /*5900*/  UIADD3.X UR7, UPT, UPT, URZ, ~UR7, URZ, UP0, !UPT ;  /* 0x80000007ff077290 */ /* 0x000fe200087fe4ff */
[----:B------:R-:W-:Y:S01]  /*5910*/  UMOV UR16, UR33 ;  /* 0x0000002100107c82 */ /* 0x000fe20008000000 */
[----:B------:R-:W-:Y:S02]  /*5920*/  USEL UR23, UR6, UR23, !UP3 ;  /* 0x0000001706177287 */ /* 0x000fe4000d800000 */
[----:B------:R-:W-:Y:S02]  /*5930*/  UIMAD.WIDE.U32 UR16, UP0, UR17, UR7, UR16 ;  /* 0x00000007111072a5 */ /* 0x000fe4000f800010 */
[----:B------:R-:W-:Y:S02]  /*5940*/  UIADD3.X UR32, UPT, UPT, URZ, ~UR14, URZ, UP4, !UPT ;  /* 0x8000000eff207290 */ /* 0x000fe4000a7fe4ff */
[----:B------:R-:W-:-:S02]  /*5950*/  UIMAD.WIDE.U32 UR16, UP1, UR18, UR19, UR16 ;  /* 0x00000013121072a5 */ /* 0x000fc4000f820010 */
[----:B------:R-:W-:Y:S02]  /*5960*/  UIMAD UR19, UR18, UR7, URZ ;  /* 0x00000007121372a4 */ /* 0x000fe4000f8e02ff */
[----:B------:R-:W-:Y:S02]  /*5970*/  UIMAD.WIDE.U32 UR6, UR18, UR7, URZ ;  /* 0x00000007120672a5 */ /* 0x000fe4000f8e00ff */
[----:B------:R-:W-:Y:S02]  /*5980*/  UIADD3 UR19, UP2, UPT, UR19, UR17, URZ ;  /* 0x0000001113137290 */ /* 0x000fe4000ff5e0ff */
[----:B------:R-:W-:Y:S02]  /*5990*/  UIADD3.X UR18, UPT, UPT, UR7, UR18, URZ, UP0, !UPT ;  /* 0x0000001207127290 */ /* 0x000fe400087fe4ff */
[----:B------:R-:W-:Y:S02]  /*59a0*/  UIMAD.WIDE.U32 UR16, UR19, UR23, URZ ;  /* 0x00000017131072a5 */ /* 0x000fe4000f8e00ff */
[----:B------:R-:W-:Y:S01]  /*59b0*/  USEL UR32, UR32, UR14, !UP3 ;  /* 0x0000000e20207287 */ /* 0x000fe2000d800000 */
[----:B------:R-:W-:Y:S01]  /*59c0*/  UMOV UR7, URZ ;  /* 0x000000ff00077c82 */ /* 0x000fe20008000000 */
[----:B------:R-:W-:-:S03]  /*59d0*/  UIADD3.X UR18, UPT, UPT, URZ, URZ, UR18, UP2, UP1 ;  /* 0x000000ffff127290 */ /* 0x000fc600097e2412 */
[----:B------:R-:W-:Y:S01]  /*59e0*/  UMOV UR6, UR17 ;  /* 0x0000001100067c82 */ /* 0x000fe20008000000 */
[----:B------:R-:W-:Y:S02]  /*59f0*/  ULOP3.LUT UR14, UR4, UR14, URZ, 0x3c, !UPT ;  /* 0x0000000e040e7292 */ /* 0x000fe4000f8e3cff */
[----:B------:R-:W-:Y:S02]  /*5a00*/  UIMAD.WIDE.U32 UR6, UR19, UR32, UR6 ;  /* 0x00000020130672a5 */ /* 0x000fe4000f8e0006 */
[----:B------:R-:W-:Y:S02]  /*5a10*/  UIMAD.WIDE.U32 UR16, UR18, UR32, URZ ;  /* 0x00000020121072a5 */ /* 0x000fe4000f8e00ff */
[----:B------:R-:W-:Y:S02]  /*5a20*/  UIMAD.WIDE.U32 UR6, UP0, UR18, UR23, UR6 ;  /* 0x00000017120672a5 */ /* 0x000fe4000f800006 */
[----:B------:R-:W-:Y:S02]  /*5a30*/  UIMAD UR18, UR18, UR32, URZ ;  /* 0x00000020121272a4 */ /* 0x000fe4000f8e02ff */
[----:B------:R-:W-:-:S02]  /*5a40*/  UIADD3.X UR16, UPT, UPT, UR17, URZ, URZ, UP0, !UPT ;  /* 0x000000ff11107290 */ /* 0x000fc400087fe4ff */
[----:B------:R-:W-:-:S04]  /*5a50*/  UIADD3 UR18, UP1, UPT, UR18, UR7, URZ ;  /* 0x0000000712127290 */ /* 0x000fc8000ff3e0ff */
[----:B------:R-:W-:Y:S02]  /*5a60*/  UIMAD.WIDE.U32 UR6, UR18, UR8, URZ ;  /* 0x00000008120672a5 */ /* 0x000fe4000f8e00ff */
[----:B------:R-:W-:Y:S02]  /*5a70*/  UIADD3.X UR16, UPT, UPT, URZ, UR16, URZ, UP1, !UPT ;  /* 0x00000010ff107290 */ /* 0x000fe40008ffe4ff */
[----:B------:R-:W-:Y:S02]  /*5a80*/  UIMAD UR7, UR18, UR9, UR7 ;  /* 0x00000009120772a4 */ /* 0x000fe4000f8e0207 */
[----:B------:R-:W-:Y:S02]  /*5a90*/  UIADD3 UR17, UP0, UPT, UR18, 0x1, URZ ;  /* 0x0000000112117890 */ /* 0x000fe4000ff1e0ff */
[----:B------:R-:W-:Y:S02]  /*5aa0*/  UIADD3 UR23, UP1, UPT, -UR6, UR23, URZ ;  /* 0x0000001706177290 */ /* 0x000fe4000ff3e1ff */
[----:B------:R-:W-:-:S02]  /*5ab0*/  UIMAD UR7, UR16, UR8, UR7 ;  /* 0x00000008100772a4 */ /* 0x000fc4000f8e0207 */
[----:B------:R-:W-:Y:S02]  /*5ac0*/  UIADD3.X UR6, UPT, UPT, URZ, UR16, URZ, UP0, !UPT ;  /* 0x00000010ff067290 */ /* 0x000fe400087fe4ff */
[----:B------:R-:W-:Y:S02]  /*5ad0*/  UISETP.GE.U32.AND UP0, UPT, UR23, UR8, UPT ;  /* 0x000000081700728c */ /* 0x000fe4000bf06070 */
[----:B------:R-:W-:Y:S02]  /*5ae0*/  UIADD3.X UR32, UPT, UPT, ~UR7, UR32, URZ, UP1, !UPT ;  /* 0x0000002007207290 */ /* 0x000fe40008ffe5ff */
[----:B------:R-:W-:Y:S02]  /*5af0*/  UIADD3 UR7, UP1, UPT, UR23, -UR8, URZ ;  /* 0x8000000817077290 */ /* 0x000fe4000ff3e0ff */
[----:B------:R-:W-:Y:S02]  /*5b00*/  UISETP.GE.U32.AND.EX UP0, UPT, UR32, UR9, UPT, UP0 ;  /* 0x000000092000728c */ /* 0x000fe4000bf06100 */
[----:B------:R-:W-:-:S02]  /*5b10*/  UIADD3.X UR19, UPT, UPT, UR32, ~UR9, URZ, UP1, !UPT ;  /* 0x8000000920137290 */ /* 0x000fc40008ffe4ff */
[----:B------:R-:W-:Y:S02]  /*5b20*/  USEL UR7, UR7, UR23, UP0 ;  /* 0x0000001707077287 */ /* 0x000fe40008000000 */
[----:B------:R-:W-:Y:S02]  /*5b30*/  USEL UR19, UR19, UR32, UP0 ;  /* 0x0000002013137287 */ /* 0x000fe40008000000 */
[----:B------:R-:W-:Y:S02]  /*5b40*/  USEL UR18, UR17, UR18, UP0 ;  /* 0x0000001211127287 */ /* 0x000fe40008000000 */
[----:B------:R-:W-:Y:S02]  /*5b50*/  UISETP.GE.U32.AND UP1, UPT, UR7, UR8, UPT ;  /* 0x000000080700728c */ /* 0x000fe4000bf26070 */
[----:B------:R-:W-:Y:S02]  /*5b60*/  USEL UR16, UR6, UR16, UP0 ;  /* 0x0000001006107287 */ /* 0x000fe40008000000 */
[----:B------:R-:W-:-:S02]  /*5b70*/  UIADD3 UR6, UP2, UPT, UR18, 0x1, URZ ;  /* 0x0000000112067890 */ /* 0x000fc4000ff5e0ff */
[----:B------:R-:W-:Y:S02]  /*5b80*/  UISETP.GE.U32.AND.EX UP0, UPT, UR19, UR9, UPT, UP1 ;  /* 0x000000091300728c */ /* 0x000fe4000bf06110 */
[----:B------:R-:W-:Y:S02]  /*5b90*/  UIADD3.X UR7, UPT, UPT, URZ, UR16, URZ, UP2, !UPT ;  /* 0x00000010ff077290 */ /* 0x000fe400097fe4ff */
[----:B------:R-:W-:Y:S02]  /*5ba0*/  USEL UR6, UR6, UR18, UP0 ;  /* 0x0000001206067287 */ /* 0x000fe40008000000 */
[----:B------:R-:W-:Y:S02]  /*5bb0*/  USEL UR7, UR7, UR16, UP0 ;  /* 0x0000001007077287 */ /* 0x000fe40008000000 */
[----:B------:R-:W-:Y:S02]  /*5bc0*/  UIADD3 UR8, UP2, UPT, URZ, -UR6, URZ ;  /* 0x80000006ff087290 */ /* 0x000fe4000ff5e0ff */
[----:B------:R-:W-:-:S02]  /*5bd0*/  UISETP.NE.U32.AND UP0, UPT, UR15, URZ, UPT ;  /* 0x000000ff0f00728c */ /* 0x000fc4000bf05070 */
[----:B------:R-:W-:Y:S02]  /*5be0*/  UISETP.GE.AND UP1, UPT, UR14, URZ, UPT ;  /* 0x000000ff0e00728c */ /* 0x000fe4000bf26270 */
[----:B------:R-:W-:Y:S02]  /*5bf0*/  UIADD3.X UR9, UPT, UPT, URZ, ~UR7, URZ, UP2, !UPT ;  /* 0x80000007ff097290 */ /* 0x000fe400097fe4ff */
[----:B------:R-:W-:Y:S02]  /*5c00*/  UISETP.NE.AND.EX UP0, UPT, UR4, URZ, UPT, UP0 ;  /* 0x000000ff0400728c */ /* 0x000fe4000bf05300 */
[----:B------:R-:W-:Y:S02]  /*5c10*/  USEL UR6, UR8, UR6, !UP1 ;  /* 0x0000000608067287 */ /* 0x000fe4000c800000 */
[----:B------:R-:W-:Y:S02]  /*5c20*/  USEL UR7, UR9, UR7, !UP1 ;  /* 0x0000000709077287 */ /* 0x000fe4000c800000 */
[----:B------:R-:W-:-:S02]  /*5c30*/  USEL UR6, UR6, 0xffffffff, UP0 ;  /* 0xffffffff06067887 */ /* 0x000fc40008000000 */
[----:B------:R-:W-:Y:S01]  /*5c40*/  USEL UR7, UR7, 0xffffffff, UP0 ;  /* 0xffffffff07077887 */ /* 0x000fe20008000000 */
[----:B------:R-:W-:Y:S11]  /*5c50*/  RET.REL.NODEC R2 `(_Z28merge_circular_buffer_kernelPfxS_xS_j) ;  /* 0xffffffa002e87950 */ /* 0x000ff60003c3ffff */
        .weak           $__internal_1_$__cuda_sm20_rem_s64
        .type           $__internal_1_$__cuda_sm20_rem_s64,@function
        .size           $__internal_1_$__cuda_sm20_rem_s64,(.L_x_112 - $__internal_1_$__cuda_sm20_rem_s64)
$__internal_1_$__cuda_sm20_rem_s64:
[----:B------:R-:W-:Y:S01]  /*5c60*/  UIADD3 UR14, UP1, UPT, URZ, -UR36, URZ ;  /* 0x80000024ff0e7290 */ /* 0x000fe2000ff3e0ff */
[----:B------:R-:W-:Y:S01]  /*5c70*/  ISETP.GE.AND P1, PT, R44, RZ, PT ;  /* 0x000000ff2c00720c */ /* 0x000fe20003f26270 */
[----:B------:R-:W-:Y:S01]  /*5c80*/  UISETP.GE.AND UP0, UPT, UR10, URZ, UPT ;  /* 0x000000ff0a00728c */ /* 0x000fe2000bf06270 */
[-C--:B------:R-:W-:Y:S01]  /*5c90*/  IADD3 R41, P0, PT, RZ, -R10.reuse, RZ ;  /* 0x8000000aff297210 */ /* 0x080fe20007f1e0ff */
[----:B------:R-:W-:Y:S02]  /*5ca0*/  UIADD3.X UR15, UPT, UPT, URZ, ~UR10, URZ, UP1, !UPT ;  /* 0x8000000aff0f7290 */ /* 0x000fe40008ffe4ff */
[----:B------:R-:W-:Y:S01]  /*5cb0*/  USEL UR14, UR14, UR36, !UP0 ;  /* 0x000000240e0e7287 */ /* 0x000fe2000c000000 */
[----:B------:R-:W-:Y:S01]  /*5cc0*/  SEL R41, R41, R10, !P1 ;  /* 0x0000000a29297207 */ /* 0x000fe20004800000 */
[----:B------:R-:W-:Y:S01]  /*5cd0*/  USEL UR15, UR15, UR10, !UP0 ;  /* 0x0000000a0f0f7287 */ /* 0x000fe2000c000000 */
[----:B------:R-:W-:-:S05]  /*5ce0*/  IMAD.X R10, RZ, RZ, ~R44, P0 ;  /* 0x000000ffff0a7224 */ /* 0x000fca00000e0e2c */
[----:B------:R-:W-:-:S03]  /*5cf0*/  SEL R10, R10, R44, !P1 ;  /* 0x0000002c0a0a7207 */ /* 0x000fc60004800000 */
[----:B------:R-:W0:Y:S08]  /*5d00*/  I2F.U64.RP R29, UR14 ;  /* 0x0000000e001d7d12 */ /* 0x000e300008309000 */
[----:B0-----:R0:W1:Y:S02]  /*5d10*/  MUFU.RCP R28, R29 ;  /* 0x0000001d001c7308 */ /* 0x0010640000001000 */
[----:B0-----:R-:W-:-:S02]  /*5d20*/  IMAD.MOV.U32 R29, RZ, RZ, RZ ;  /* 0x000000ffff1d7224 */ /* 0x001fc400078e00ff */
[----:B-1----:R-:W-:-:S04]  /*5d30*/  VIADD R28, R28, 0x1ffffffe ;  /* 0x1ffffffe1c1c7836 */ /* 0x002fc80000000000 */
[----:B------:R-:W0:Y:S02]  /*5d40*/  F2I.U64.TRUNC R46, R28 ;  /* 0x0000001c002e7311 */ /* 0x000e24000020d800 */
[----:B0-----:R-:W-:Y:S02]  /*5d50*/  R2UR UR18, R46 ;  /* 0x000000002e1272ca */ /* 0x001fe400000e0000 */
[----:B------:R-:W-:-:S11]  /*5d60*/  R2UR UR19, R47 ;  /* 0x000000002f1372ca */ /* 0x000fd600000e0000 */
        /* <DEDUP_REMOVED lines=19> */
[----:B------:R-:W-:-:S04]  /*5ea0*/  UIMAD UR19, UR22, UR14, UR19 ;  /* 0x0000000e161372a4 */ /* 0x000fc8000f8e0213 */
[----:B------:R-:W-:Y:S01]  /*5eb0*/  UIADD3.X UR19, UPT, UPT, URZ, ~UR19, URZ, UP0, !UPT ;  /* 0x80000013ff137290 */ /* 0x000fe200087fe4ff */
[----:B------:R-:W-:-:S03]  /*5ec0*/  UMOV UR20, UR39 ;  /* 0x0000002700147c82 */ /* 0x000fc60008000000 */
[----:B------:R-:W-:Y:S02]  /*5ed0*/  UIMAD.WIDE.U32 UR20, UP0, UR21, UR19, UR20 ;  /* 0x00000013151472a5 */ /* 0x000fe4000f800014 */
[----:B------:R-:W-:Y:S02]  /*5ee0*/  UIMAD UR23, UR22, UR19, URZ ;  /* 0x00000013161772a4 */ /* 0x000fe4000f8e02ff */
[----:B------:R-:W-:Y:S02]  /*5ef0*/  UIMAD.WIDE.U32 UR20, UP1, UR22, UR18, UR20 ;  /* 0x00000012161472a5 */ /* 0x000fe4000f820014 */
[----:B------:R-:W-:Y:S02]  /*5f00*/  UIMAD.WIDE.U32 UR18, UR22, UR19, URZ ;  /* 0x00000013161272a5 */ /* 0x000fe4000f8e00ff */
[----:B------:R-:W-:Y:S02]  /*5f10*/  UIADD3 UR20, UP2, UPT, UR23, UR21, URZ ;  /* 0x0000001517147290 */ /* 0x000fe4000ff5e0ff */
[----:B------:R-:W-:-:S04]  /*5f20*/  UIADD3.X UR22, UPT, UPT, UR19, UR22, URZ, UP0, !UPT ;  /* 0x0000001613167290 */ /* 0x000fc800087fe4ff */
[----:B------:R-:W-:Y:S01]  /*5f30*/  IMAD.HI.U32 R28, R41, UR20, RZ ;  /* 0x00000014291c7c27 */ /* 0x000fe2000f8e00ff */
[----:B------:R-:W-:-:S03]  /*5f40*/  UIADD3.X UR22, UPT, UPT, URZ, URZ, UR22, UP2, UP1 ;  /* 0x000000ffff167290 */ /* 0x000fc600097e2416 */
[----:B------:R-:W-:-:S04]  /*5f50*/  IMAD.WIDE.U32 R28, R10, UR20, R28 ;  /* 0x000000140a1c7c25 */ /* 0x000fc8000f8e001c */
[----:B------:R-:W-:Y:S02]  /*5f60*/  IMAD R46, R10, UR22, RZ ;  /* 0x000000160a2e7c24 */ /* 0x000fe4000f8e02ff */
[----:B------:R-:W-:-:S04]  /*5f70*/  IMAD.HI.U32 R47, P0, R41, UR22, R28 ;  /* 0x00000016292f7c27 */ /* 0x000fc8000f80001c */
[----:B------:R-:W-:Y:S01]  /*5f80*/  IMAD.HI.U32 R28, R10, UR22, RZ ;  /* 0x000000160a1c7c27 */ /* 0x000fe2000f8e00ff */
[----:B------:R-:W-:-:S03]  /*5f90*/  IADD3 R47, P2, PT, R46, R47, RZ ;  /* 0x0000002f2e2f7210 */ /* 0x000fc60007f5e0ff */
[----:B------:R-:W-:-:S04]  /*5fa0*/  IMAD.X R28, RZ, RZ, R28, P0 ;  /* 0x000000ffff1c7224 */ /* 0x000fc800000e061c */
[----:B------:R-:W-:Y:S02]  /*5fb0*/  IMAD.X R46, RZ, RZ, R28, P2 ;  /* 0x000000ffff2e7224 */ /* 0x000fe400010e061c */
[----:B------:R-:W-:-:S04]  /*5fc0*/  IMAD.WIDE.U32 R28, R47, UR14, RZ ;  /* 0x0000000e2f1c7c25 */ /* 0x000fc8000f8e00ff */
[----:B------:R-:W-:Y:S01]  /*5fd0*/  IMAD R47, R47, UR15, R29 ;  /* 0x0000000f2f2f7c24 */ /* 0x000fe2000f8e021d */
[----:B------:R-:W-:Y:S01]  /*5fe0*/  IADD3 R28, P0, PT, -R28, R41, RZ ;  /* 0x000000291c1c7210 */ /* 0x000fe20007f1e1ff */
[----:B------:R-:W-:Y:S02]  /*5ff0*/  IMAD.MOV.U32 R41, RZ, RZ, 0x0 ;  /* 0x00000000ff297424 */ /* 0x000fe400078e00ff */
[----:B------:R-:W-:Y:S01]  /*6000*/  IMAD R47, R46, UR14, R47 ;  /* 0x0000000e2e2f7c24 */ /* 0x000fe2000f8e022f */
[----:B------:R-:W-:-:S03]  /*6010*/  IADD3 R29, P2, PT, R28, -UR14, RZ ;  /* 0x8000000e1c1d7c10 */ /* 0x000fc6000ff5e0ff */
[----:B------:R-:W-:Y:S01]  /*6020*/  IMAD.X R47, R10, 0x1, ~R47, P0 ;  /* 0x000000010a2f7824 */ /* 0x000fe200000e0e2f */
[----:B------:R-:W-:-:S04]  /*6030*/  ISETP.GE.U32.AND P0, PT, R28, UR14, PT ;  /* 0x0000000e1c007c0c */ /* 0x000fc8000bf06070 */
[C---:B------:R-:W-:Y:S02]  /*6040*/  ISETP.GE.U32.AND.EX P0, PT, R47.reuse, UR15, PT, P0 ;  /* 0x0000000f2f007c0c */ /* 0x040fe4000bf06100 */
[----:B------:R-:W-:Y:S02]  /*6050*/  IADD3.X R10, PT, PT, R47, ~UR15, RZ, P2, !PT ;  /* 0x8000000f2f0a7c10 */ /* 0x000fe400097fe4ff */
[----:B------:R-:W-:Y:S02]  /*6060*/  SEL R29, R29, R28, P0 ;  /* 0x0000001c1d1d7207 */ /* 0x000fe40000000000 */
[----:B------:R-:W-:Y:S02]  /*6070*/  SEL R10, R10, R47, P0 ;  /* 0x0000002f0a0a7207 */ /* 0x000fe40000000000 */
[C---:B------:R-:W-:Y:S02]  /*6080*/  ISETP.GE.U32.AND P0, PT, R29.reuse, UR14, PT ;  /* 0x0000000e1d007c0c */ /* 0x040fe4000bf06070 */
[----:B------:R-:W-:-:S02]  /*6090*/  IADD3 R28, P2, PT, R29, -UR14, RZ ;  /* 0x8000000e1d1c7c10 */ /* 0x000fc4000ff5e0ff */
[----:B------:R-:W-:-:S04]  /*60a0*/  ISETP.GE.U32.AND.EX P0, PT, R10, UR15, PT, P0 ;  /* 0x0000000f0a007c0c */ /* 0x000fc8000bf06100 */
[----:B------:R-:W-:Y:S02]  /*60b0*/  SEL R28, R28, R29, P0 ;  /* 0x0000001d1c1c7207 */ /* 0x000fe40000000000 */
[----:B------:R-:W-:-:S04]  /*60c0*/  IADD3.X R29, PT, PT, R10, ~UR15, RZ, P2, !PT ;  /* 0x8000000f0a1d7c10 */ /* 0x000fc800097fe4ff */
[----:B------:R-:W-:Y:S02]  /*60d0*/  SEL R10, R29, R10, P0 ;  /* 0x0000000a1d0a7207 */ /* 0x000fe40000000000 */
[-C--:B------:R-:W-:Y:S02]  /*60e0*/  IADD3 R29, P2, PT, RZ, -R28.reuse, RZ ;  /* 0x8000001cff1d7210 */ /* 0x080fe40007f5e0ff */
[----:B------:R-:W-:Y:S02]  /*60f0*/  ISETP.NE.U32.AND P0, PT, RZ, UR36, PT ;  /* 0x00000024ff007c0c */ /* 0x000fe4000bf05070 */
[----:B------:R-:W-:Y:S01]  /*6100*/  SEL R28, R29, R28, !P1 ;  /* 0x0000001c1d1c7207 */ /* 0x000fe20004800000 */
[----:B------:R-:W-:Y:S01]  /*6110*/  IMAD.X R29, RZ, RZ, ~R10, P2 ;  /* 0x000000ffff1d7224 */ /* 0x000fe200010e0e0a */
[----:B------:R-:W-:-:S04]  /*6120*/  ISETP.NE.AND.EX P0, PT, RZ, UR10, PT, P0 ;  /* 0x0000000aff007c0c */ /* 0x000fc8000bf05300 */
[----:B------:R-:W-:Y:S02]  /*6130*/  SEL R29, R29, R10, !P1 ;  /* 0x0000000a1d1d7207 */ /* 0x000fe40004800000 */
[----:B------:R-:W-:Y:S02]  /*6140*/  SEL R28, R28, 0xffffffff, P0 ;  /* 0xffffffff1c1c7807 */ /* 0x000fe40000000000 */
[----:B------:R-:W-:Y:S01]  /*6150*/  SEL R29, R29, 0xffffffff, P0 ;  /* 0xffffffff1d1d7807 */ /* 0x000fe20000000000 */
[----:B------:R-:W-:Y:S06]  /*6160*/  RET.REL.NODEC R40 `(_Z28merge_circular_buffer_kernelPfxS_xS_j) ;  /* 0xffffff9c28a47950 */ /* 0x000fec0003c3ffff */
.L_x_110:
[----:B------:R-:W-:-:S00]  /*6170*/  BRA `(.L_x_110) ;  /* 0xfffffffc00fc7947 */ /* 0x000fc0000383ffff */
[----:B------:R-:W-:-:S00]  /*6180*/  NOP ;  /* 0x0000000000007918 */ /* 0x000fc00000000000 */
[----:B------:R-:W-:-:S00]  /*6190*/  NOP ;  /* 0x0000000000007918 */ /* 0x000fc00000000000 */
[----:B------:R-:W-:-:S00]  /*61a0*/  NOP ;  /* 0x0000000000007918 */ /* 0x000fc00000000000 */
[----:B------:R-:W-:-:S00]  /*61b0*/  NOP ;  /* 0x0000000000007918 */ /* 0x000fc00000000000 */
[----:B------:R-:W-:-:S00]  /*61c0*/  NOP ;  /* 0x0000000000007918 */ /* 0x000fc00000000000 */
[----:B------:R-:W-:-:S00]  /*61d0*/  NOP ;  /* 0x0000000000007918 */ /* 0x000fc00000000000 */
[----:B------:R-:W-:-:S00]  /*61e0*/  NOP ;  /* 0x0000000000007918 */ /* 0x000fc00000000000 */
[----:B------:R-:W-:-:S00]  /*61f0*/  NOP ;  /* 0x0000000000007918 */ /* 0x000fc00000000000 */
.L_x_112:


//--------------------- .nv.shared._Z28merge_circular_buffer_kernelPfxS_xS_j --------------------------
	.section	.nv.shared._Z28merge_circular_buffer_kernelPfxS_xS_j,"aw",@nobits
	.sectionflags	@""
	.align	16
	.zero		1024


//--------------------- .nv.shared.reserved.0     --------------------------
	.section	.nv.shared.reserved.0,"aw",@nobits
	.weak		__nv_reservedSMEM_offset_0_alias
	.size		__nv_reservedSMEM_offset_0_alias, 0, 64
	.other		__nv_reservedSMEM_offset_0_alias,@"STO_CUDA_RESERVED_SHARED STV_DEFAULT"
__nv_reservedSMEM_offset_0_alias:
	.zero		0
	.zero		64


//--------------------- .nv.constant0._Z28merge_circular_buffer_kernelPfxS_xS_j --------------------------
	.section	.nv.constant0._Z28merge_circular_buffer_kernelPfxS_xS_j,"a",@progbits
	.sectionflags	@""
	.align	4
.nv.constant0._Z28merge_circular_buffer_kernelPfxS_xS_j:
	.zero		940


//--------------------- SYMBOLS --------------------------

	.type		.nv.reservedSmem.offset0,@object
	.size		.nv.reservedSmem.offset0,0x4
	.type		.nv.reservedSmem.cap,@object
	.size		.nv.reservedSmem.cap,0x4
